//
// Generated by NVIDIA NVVM Compiler
//
// Compiler Build ID: CL-36424714
// Cuda compilation tools, release 13.0, V13.0.88
// Based on NVVM 20.0.0
//

.version 9.0
.target sm_100
.address_size 64

	// .globl	gauss
.func  (.param .align 16 .b8 func_retval0[16]) __internal_trig_reduction_slowpathd
(
	.param .b64 __internal_trig_reduction_slowpathd_param_0
)
;
.func  (.param .b64 func_retval0) __internal_accurate_pow
(
	.param .b64 __internal_accurate_pow_param_0,
	.param .b64 __internal_accurate_pow_param_1
)
;
.global .align 8 .b8 __cudart_i2opi_d[144] = {8, 93, 141, 31, 177, 95, 251, 107, 234, 146, 82, 138, 247, 57, 7, 61, 123, 241, 229, 235, 199, 186, 39, 117, 45, 234, 95, 158, 102, 63, 70, 79, 183, 9, 203, 39, 207, 126, 54, 109, 31, 109, 10, 90, 139, 17, 47, 239, 15, 152, 5, 222, 255, 151, 248, 31, 59, 40, 249, 189, 139, 95, 132, 156, 244, 57, 83, 131, 57, 214, 145, 57, 65, 126, 95, 180, 38, 112, 156, 233, 132, 68, 187, 46, 245, 53, 130, 232, 62, 167, 41, 177, 28, 235, 29, 254, 28, 146, 209, 9, 234, 46, 73, 6, 224, 210, 77, 66, 58, 110, 36, 183, 97, 197, 187, 222, 171, 99, 81, 254, 65, 144, 67, 60, 153, 149, 98, 219, 192, 221, 52, 245, 209, 87, 39, 252, 41, 21, 68, 78, 110, 131, 249, 162};
.global .align 16 .b8 __cudart_sin_cos_coeffs[128] = {70, 210, 176, 44, 241, 229, 90, 190, 146, 227, 172, 105, 227, 29, 199, 62, 161, 98, 219, 25, 160, 1, 42, 191, 24, 8, 17, 17, 17, 17, 129, 63, 84, 85, 85, 85, 85, 85, 197, 191, 0, 0, 0, 0, 0, 0, 0, 0, 0, 0, 0, 0, 0, 0, 0, 0, 100, 129, 253, 32, 131, 255, 168, 189, 40, 133, 239, 193, 167, 238, 33, 62, 217, 230, 6, 142, 79, 126, 146, 190, 233, 188, 221, 25, 160, 1, 250, 62, 71, 93, 193, 22, 108, 193, 86, 191, 81, 85, 85, 85, 85, 85, 165, 63, 0, 0, 0, 0, 0, 0, 224, 191, 0, 0, 0, 0, 0, 0, 240, 63};

.visible .entry gauss(
	.param .u32 gauss_param_0,
	.param .f64 gauss_param_1,
	.param .f64 gauss_param_2,
	.param .f64 gauss_param_3,
	.param .u32 gauss_param_4,
	.param .f64 gauss_param_5,
	.param .f64 gauss_param_6,
	.param .u64 .ptr .align 1 gauss_param_7
)
{
	.reg .pred 	%p<298>;
	.reg .b32 	%r<350>;
	.reg .b32 	%f<7>;
	.reg .b64 	%rd<32>;
	.reg .b64 	%fd<1118>;

	ld.param.u32 	%r85, [gauss_param_0];
	ld.param.f64 	%fd255, [gauss_param_2];
	ld.param.f64 	%fd256, [gauss_param_3];
	ld.param.f64 	%fd257, [gauss_param_5];
	ld.param.f64 	%fd258, [gauss_param_6];
	cvt.rzi.s32.f64 	%r87, %fd256;
	sub.s32 	%r88, 90, %r87;
	mul.hi.s32 	%r89, %r88, -1240768329;
	add.s32 	%r90, %r89, %r88;
	shr.u32 	%r91, %r90, 31;
	shr.s32 	%r92, %r90, 8;
	add.s32 	%r93, %r92, %r91;
	mul.lo.s32 	%r94, %r93, 360;
	sub.s32 	%r95, %r88, %r94;
	setp.lt.s32 	%p22, %r95, 0;
	add.s32 	%r96, %r95, 360;
	selp.b32 	%r1, %r96, %r95, %p22;
	cvt.rn.f64.s32 	%fd1, %r1;
	mov.u32 	%r97, %ctaid.x;
	mov.u32 	%r98, %ntid.x;
	mov.u32 	%r99, %tid.x;
	mad.lo.s32 	%r100, %r97, %r98, %r99;
	mul.lo.s32 	%r101, %r85, %r85;
	div.s32 	%r102, %r100, %r101;
	cvt.rn.f64.s32 	%fd259, %r102;
	cvt.rzi.s32.f64 	%r2, %fd259;
	mul.lo.s32 	%r103, %r102, %r101;
	sub.s32 	%r104, %r100, %r103;
	div.s32 	%r105, %r104, %r85;
	cvt.rn.f64.s32 	%fd260, %r105;
	cvt.rzi.s32.f64 	%r3, %fd260;
	mul.lo.s32 	%r106, %r105, %r85;
	sub.s32 	%r107, %r104, %r106;
	cvt.rn.f64.s32 	%fd261, %r107;
	cvt.rzi.s32.f64 	%r4, %fd261;
	cvt.rn.f64.s32 	%fd262, %r2;
	mul.f64 	%fd2, %fd257, %fd262;
	mul.f64 	%fd263, %fd256, 0dC00921FB54442C46;
	div.rn.f64 	%fd3, %fd263, 0d4066800000000000;
	abs.f64 	%fd4, %fd3;
	setp.neu.f64 	%p23, %fd4, 0d7FF0000000000000;
	@%p23 bra 	$L__BB0_2;
	mov.f64 	%fd269, 0d0000000000000000;
	mul.rn.f64 	%fd1057, %fd3, %fd269;
	mov.b32 	%r329, 1;
	bra.uni 	$L__BB0_5;
$L__BB0_2:
	mul.f64 	%fd264, %fd3, 0d3FE45F306DC9C883;
	cvt.rni.s32.f64 	%r328, %fd264;
	cvt.rn.f64.s32 	%fd265, %r328;
	fma.rn.f64 	%fd266, %fd265, 0dBFF921FB54442D18, %fd3;
	fma.rn.f64 	%fd267, %fd265, 0dBC91A62633145C00, %fd266;
	fma.rn.f64 	%fd1057, %fd265, 0dB97B839A252049C0, %fd267;
	setp.ltu.f64 	%p24, %fd4, 0d41E0000000000000;
	@%p24 bra 	$L__BB0_4;
	{ // callseq 0, 0
	.param .b64 param0;
	st.param.f64 	[param0], %fd3;
	.param .align 16 .b8 retval0[16];
	call.uni (retval0), 
	__internal_trig_reduction_slowpathd, 
	(
	param0
	);
	ld.param.f64 	%fd1057, [retval0];
	ld.param.b32 	%r328, [retval0+8];
	} // callseq 0
$L__BB0_4:
	add.s32 	%r329, %r328, 1;
$L__BB0_5:
	setp.neu.f64 	%p25, %fd4, 0d7FF0000000000000;
	shl.b32 	%r110, %r329, 6;
	cvt.u64.u32 	%rd3, %r110;
	and.b64  	%rd4, %rd3, 64;
	mov.u64 	%rd5, __cudart_sin_cos_coeffs;
	add.s64 	%rd6, %rd5, %rd4;
	mul.rn.f64 	%fd270, %fd1057, %fd1057;
	and.b32  	%r111, %r329, 1;
	setp.eq.b32 	%p26, %r111, 1;
	selp.f64 	%fd271, 0dBDA8FF8320FD8164, 0d3DE5DB65F9785EBA, %p26;
	ld.global.nc.v2.f64 	{%fd272, %fd273}, [%rd6];
	fma.rn.f64 	%fd274, %fd271, %fd270, %fd272;
	fma.rn.f64 	%fd275, %fd274, %fd270, %fd273;
	ld.global.nc.v2.f64 	{%fd276, %fd277}, [%rd6+16];
	fma.rn.f64 	%fd278, %fd275, %fd270, %fd276;
	fma.rn.f64 	%fd279, %fd278, %fd270, %fd277;
	ld.global.nc.v2.f64 	{%fd280, %fd281}, [%rd6+32];
	fma.rn.f64 	%fd282, %fd279, %fd270, %fd280;
	fma.rn.f64 	%fd283, %fd282, %fd270, %fd281;
	fma.rn.f64 	%fd284, %fd283, %fd1057, %fd1057;
	fma.rn.f64 	%fd285, %fd283, %fd270, 0d3FF0000000000000;
	selp.f64 	%fd286, %fd285, %fd284, %p26;
	and.b32  	%r112, %r329, 2;
	setp.eq.s32 	%p27, %r112, 0;
	mov.f64 	%fd287, 0d0000000000000000;
	sub.f64 	%fd288, %fd287, %fd286;
	selp.f64 	%fd10, %fd286, %fd288, %p27;
	@%p25 bra 	$L__BB0_7;
	mov.f64 	%fd294, 0d0000000000000000;
	mul.rn.f64 	%fd1058, %fd3, %fd294;
	mov.b32 	%r330, 0;
	bra.uni 	$L__BB0_9;
$L__BB0_7:
	mul.f64 	%fd289, %fd3, 0d3FE45F306DC9C883;
	cvt.rni.s32.f64 	%r330, %fd289;
	cvt.rn.f64.s32 	%fd290, %r330;
	fma.rn.f64 	%fd291, %fd290, 0dBFF921FB54442D18, %fd3;
	fma.rn.f64 	%fd292, %fd290, 0dBC91A62633145C00, %fd291;
	fma.rn.f64 	%fd1058, %fd290, 0dB97B839A252049C0, %fd292;
	setp.ltu.f64 	%p28, %fd4, 0d41E0000000000000;
	@%p28 bra 	$L__BB0_9;
	{ // callseq 1, 0
	.param .b64 param0;
	st.param.f64 	[param0], %fd3;
	.param .align 16 .b8 retval0[16];
	call.uni (retval0), 
	__internal_trig_reduction_slowpathd, 
	(
	param0
	);
	ld.param.f64 	%fd1058, [retval0];
	ld.param.b32 	%r330, [retval0+8];
	} // callseq 1
$L__BB0_9:
	cvt.rn.f64.s32 	%fd295, %r85;
	mul.f64 	%fd296, %fd295, 0d3FE0000000000000;
	cvt.rn.f64.s32 	%fd297, %r4;
	sub.f64 	%fd298, %fd297, %fd296;
	mul.f64 	%fd299, %fd257, %fd298;
	cvt.rn.f64.s32 	%fd300, %r3;
	sub.f64 	%fd301, %fd300, %fd296;
	mul.f64 	%fd302, %fd257, %fd301;
	shl.b32 	%r115, %r330, 6;
	cvt.u64.u32 	%rd7, %r115;
	and.b64  	%rd8, %rd7, 64;
	mov.u64 	%rd9, __cudart_sin_cos_coeffs;
	add.s64 	%rd10, %rd9, %rd8;
	mul.rn.f64 	%fd303, %fd1058, %fd1058;
	and.b32  	%r116, %r330, 1;
	setp.eq.b32 	%p29, %r116, 1;
	selp.f64 	%fd304, 0dBDA8FF8320FD8164, 0d3DE5DB65F9785EBA, %p29;
	ld.global.nc.v2.f64 	{%fd305, %fd306}, [%rd10];
	fma.rn.f64 	%fd307, %fd304, %fd303, %fd305;
	fma.rn.f64 	%fd308, %fd307, %fd303, %fd306;
	ld.global.nc.v2.f64 	{%fd309, %fd310}, [%rd10+16];
	fma.rn.f64 	%fd311, %fd308, %fd303, %fd309;
	fma.rn.f64 	%fd312, %fd311, %fd303, %fd310;
	ld.global.nc.v2.f64 	{%fd313, %fd314}, [%rd10+32];
	fma.rn.f64 	%fd315, %fd312, %fd303, %fd313;
	fma.rn.f64 	%fd316, %fd315, %fd303, %fd314;
	fma.rn.f64 	%fd317, %fd316, %fd1058, %fd1058;
	fma.rn.f64 	%fd318, %fd316, %fd303, 0d3FF0000000000000;
	selp.f64 	%fd319, %fd318, %fd317, %p29;
	and.b32  	%r117, %r330, 2;
	setp.eq.s32 	%p30, %r117, 0;
	mov.f64 	%fd320, 0d0000000000000000;
	sub.f64 	%fd321, %fd320, %fd319;
	selp.f64 	%fd322, %fd319, %fd321, %p30;
	mul.f64 	%fd323, %fd302, %fd322;
	mul.f64 	%fd324, %fd299, %fd10;
	sub.f64 	%fd15, %fd324, %fd323;
	mul.f64 	%fd325, %fd299, %fd322;
	fma.rn.f64 	%fd16, %fd302, %fd10, %fd325;
	mul.f64 	%fd326, %fd257, %fd295;
	mul.f64 	%fd17, %fd326, 0d3FE0000000000000;
	add.s32 	%r118, %r1, -45;
	setp.gt.u32 	%p31, %r118, 90;
	@%p31 bra 	$L__BB0_28;
	setp.lt.u32 	%p61, %r1, 91;
	@%p61 bra 	$L__BB0_19;
	add.s32 	%r137, %r1, -90;
	cvt.rn.f64.u32 	%fd579, %r137;
	mul.f64 	%fd580, %fd579, 0d400921FB54442C46;
	div.rn.f64 	%fd18, %fd580, 0d4066800000000000;
	setp.neu.f64 	%p66, %fd18, 0d7FF0000000000000;
	@%p66 bra 	$L__BB0_13;
	mov.f64 	%fd586, 0d0000000000000000;
	mov.f64 	%fd587, 0d7FF0000000000000;
	mul.rn.f64 	%fd1060, %fd587, %fd586;
	mov.pred 	%p288, -1;
	bra.uni 	$L__BB0_16;
$L__BB0_13:
	mul.f64 	%fd581, %fd18, 0d3FE45F306DC9C883;
	cvt.rni.s32.f64 	%r331, %fd581;
	cvt.rn.f64.s32 	%fd582, %r331;
	fma.rn.f64 	%fd583, %fd582, 0dBFF921FB54442D18, %fd18;
	fma.rn.f64 	%fd584, %fd582, 0dBC91A62633145C00, %fd583;
	fma.rn.f64 	%fd1060, %fd582, 0dB97B839A252049C0, %fd584;
	setp.ltu.f64 	%p67, %fd18, 0d41E0000000000000;
	@%p67 bra 	$L__BB0_15;
	{ // callseq 9, 0
	.param .b64 param0;
	st.param.f64 	[param0], %fd18;
	.param .align 16 .b8 retval0[16];
	call.uni (retval0), 
	__internal_trig_reduction_slowpathd, 
	(
	param0
	);
	ld.param.f64 	%fd1060, [retval0];
	ld.param.b32 	%r331, [retval0+8];
	} // callseq 9
$L__BB0_15:
	and.b32  	%r139, %r331, 1;
	setp.eq.b32 	%p68, %r139, 1;
	not.pred 	%p288, %p68;
$L__BB0_16:
	mul.f64 	%fd588, %fd1060, %fd1060;
	fma.rn.f64 	%fd589, %fd588, 0d3EE48DAC2799BCB9, 0dBEF9757C5B27EBB1;
	fma.rn.f64 	%fd590, %fd589, %fd588, 0d3F0980E90FD91E04;
	fma.rn.f64 	%fd591, %fd590, %fd588, 0dBEFAE2B0417D7E1D;
	fma.rn.f64 	%fd592, %fd591, %fd588, 0d3F119F5341BFBA57;
	fma.rn.f64 	%fd593, %fd592, %fd588, 0d3F15E791A00F6919;
	fma.rn.f64 	%fd594, %fd593, %fd588, 0d3F2FF2E7FADEC73A;
	fma.rn.f64 	%fd595, %fd594, %fd588, 0d3F434BC1B206DA62;
	fma.rn.f64 	%fd596, %fd595, %fd588, 0d3F57DB18EF2F83F9;
	fma.rn.f64 	%fd597, %fd596, %fd588, 0d3F6D6D2E7AE49FBC;
	fma.rn.f64 	%fd598, %fd597, %fd588, 0d3F8226E3A816A776;
	fma.rn.f64 	%fd599, %fd598, %fd588, 0d3F9664F485D25660;
	fma.rn.f64 	%fd600, %fd599, %fd588, 0d3FABA1BA1BABF31D;
	fma.rn.f64 	%fd601, %fd600, %fd588, 0d3FC11111111105D2;
	fma.rn.f64 	%fd602, %fd601, %fd588, 0d3FD555555555555E;
	mul.f64 	%fd24, %fd588, %fd602;
	fma.rn.f64 	%fd1061, %fd24, %fd1060, %fd1060;
	@%p288 bra 	$L__BB0_18;
	sub.f64 	%fd603, %fd1061, %fd1060;
	neg.f64 	%fd604, %fd603;
	fma.rn.f64 	%fd605, %fd24, %fd1060, %fd604;
	rcp.approx.ftz.f64 	%fd606, %fd1061;
	neg.f64 	%fd607, %fd1061;
	fma.rn.f64 	%fd608, %fd607, %fd606, 0d3FF0000000000000;
	fma.rn.f64 	%fd609, %fd608, %fd608, %fd608;
	fma.rn.f64 	%fd610, %fd609, %fd606, %fd606;
	neg.f64 	%fd611, %fd610;
	fma.rn.f64 	%fd612, %fd1061, %fd611, 0d3FF0000000000000;
	fma.rn.f64 	%fd613, %fd611, %fd605, %fd612;
	fma.rn.f64 	%fd1061, %fd613, %fd611, %fd611;
$L__BB0_18:
	mul.f64 	%fd1084, %fd17, %fd1061;
	bra.uni 	$L__BB0_27;
$L__BB0_19:
	mov.f64 	%fd542, 0d4056800000000000;
	sub.f64 	%fd543, %fd542, %fd1;
	mul.f64 	%fd544, %fd543, 0d400921FB54442C46;
	div.rn.f64 	%fd29, %fd544, 0d4066800000000000;
	abs.f64 	%fd30, %fd29;
	setp.neu.f64 	%p62, %fd30, 0d7FF0000000000000;
	@%p62 bra 	$L__BB0_21;
	mov.f64 	%fd550, 0d0000000000000000;
	mul.rn.f64 	%fd1063, %fd29, %fd550;
	mov.pred 	%p289, -1;
	bra.uni 	$L__BB0_24;
$L__BB0_21:
	mul.f64 	%fd545, %fd29, 0d3FE45F306DC9C883;
	cvt.rni.s32.f64 	%r332, %fd545;
	cvt.rn.f64.s32 	%fd546, %r332;
	fma.rn.f64 	%fd547, %fd546, 0dBFF921FB54442D18, %fd29;
	fma.rn.f64 	%fd548, %fd546, 0dBC91A62633145C00, %fd547;
	fma.rn.f64 	%fd1063, %fd546, 0dB97B839A252049C0, %fd548;
	setp.ltu.f64 	%p63, %fd30, 0d41E0000000000000;
	@%p63 bra 	$L__BB0_23;
	{ // callseq 8, 0
	.param .b64 param0;
	st.param.f64 	[param0], %fd29;
	.param .align 16 .b8 retval0[16];
	call.uni (retval0), 
	__internal_trig_reduction_slowpathd, 
	(
	param0
	);
	ld.param.f64 	%fd1063, [retval0];
	ld.param.b32 	%r332, [retval0+8];
	} // callseq 8
$L__BB0_23:
	and.b32  	%r136, %r332, 1;
	setp.eq.b32 	%p64, %r136, 1;
	not.pred 	%p289, %p64;
$L__BB0_24:
	mul.f64 	%fd551, %fd1063, %fd1063;
	fma.rn.f64 	%fd552, %fd551, 0d3EE48DAC2799BCB9, 0dBEF9757C5B27EBB1;
	fma.rn.f64 	%fd553, %fd552, %fd551, 0d3F0980E90FD91E04;
	fma.rn.f64 	%fd554, %fd553, %fd551, 0dBEFAE2B0417D7E1D;
	fma.rn.f64 	%fd555, %fd554, %fd551, 0d3F119F5341BFBA57;
	fma.rn.f64 	%fd556, %fd555, %fd551, 0d3F15E791A00F6919;
	fma.rn.f64 	%fd557, %fd556, %fd551, 0d3F2FF2E7FADEC73A;
	fma.rn.f64 	%fd558, %fd557, %fd551, 0d3F434BC1B206DA62;
	fma.rn.f64 	%fd559, %fd558, %fd551, 0d3F57DB18EF2F83F9;
	fma.rn.f64 	%fd560, %fd559, %fd551, 0d3F6D6D2E7AE49FBC;
	fma.rn.f64 	%fd561, %fd560, %fd551, 0d3F8226E3A816A776;
	fma.rn.f64 	%fd562, %fd561, %fd551, 0d3F9664F485D25660;
	fma.rn.f64 	%fd563, %fd562, %fd551, 0d3FABA1BA1BABF31D;
	fma.rn.f64 	%fd564, %fd563, %fd551, 0d3FC11111111105D2;
	fma.rn.f64 	%fd565, %fd564, %fd551, 0d3FD555555555555E;
	mul.f64 	%fd36, %fd551, %fd565;
	fma.rn.f64 	%fd1064, %fd36, %fd1063, %fd1063;
	@%p289 bra 	$L__BB0_26;
	sub.f64 	%fd566, %fd1064, %fd1063;
	neg.f64 	%fd567, %fd566;
	fma.rn.f64 	%fd568, %fd36, %fd1063, %fd567;
	rcp.approx.ftz.f64 	%fd569, %fd1064;
	neg.f64 	%fd570, %fd1064;
	fma.rn.f64 	%fd571, %fd570, %fd569, 0d3FF0000000000000;
	fma.rn.f64 	%fd572, %fd571, %fd571, %fd571;
	fma.rn.f64 	%fd573, %fd572, %fd569, %fd569;
	neg.f64 	%fd574, %fd573;
	fma.rn.f64 	%fd575, %fd1064, %fd574, 0d3FF0000000000000;
	fma.rn.f64 	%fd576, %fd574, %fd568, %fd575;
	fma.rn.f64 	%fd1064, %fd576, %fd574, %fd574;
$L__BB0_26:
	mul.f64 	%fd577, %fd17, %fd1064;
	mov.f64 	%fd578, 0d0000000000000000;
	sub.f64 	%fd1084, %fd578, %fd577;
$L__BB0_27:
	mov.f64 	%fd614, 0d0000000000000000;
	sub.f64 	%fd1085, %fd614, %fd17;
	bra.uni 	$L__BB0_81;
$L__BB0_28:
	add.s32 	%r119, %r1, -135;
	setp.gt.u32 	%p32, %r119, 89;
	@%p32 bra 	$L__BB0_46;
	setp.lt.u32 	%p52, %r1, 181;
	@%p52 bra 	$L__BB0_38;
	add.s32 	%r132, %r1, -180;
	cvt.rn.f64.u32 	%fd507, %r132;
	mul.f64 	%fd508, %fd507, 0d400921FB54442C46;
	div.rn.f64 	%fd43, %fd508, 0d4066800000000000;
	setp.neu.f64 	%p57, %fd43, 0d7FF0000000000000;
	@%p57 bra 	$L__BB0_32;
	mov.f64 	%fd514, 0d0000000000000000;
	mov.f64 	%fd515, 0d7FF0000000000000;
	mul.rn.f64 	%fd1067, %fd515, %fd514;
	mov.pred 	%p290, -1;
	bra.uni 	$L__BB0_35;
$L__BB0_32:
	mul.f64 	%fd509, %fd43, 0d3FE45F306DC9C883;
	cvt.rni.s32.f64 	%r333, %fd509;
	cvt.rn.f64.s32 	%fd510, %r333;
	fma.rn.f64 	%fd511, %fd510, 0dBFF921FB54442D18, %fd43;
	fma.rn.f64 	%fd512, %fd510, 0dBC91A62633145C00, %fd511;
	fma.rn.f64 	%fd1067, %fd510, 0dB97B839A252049C0, %fd512;
	setp.ltu.f64 	%p58, %fd43, 0d41E0000000000000;
	@%p58 bra 	$L__BB0_34;
	{ // callseq 7, 0
	.param .b64 param0;
	st.param.f64 	[param0], %fd43;
	.param .align 16 .b8 retval0[16];
	call.uni (retval0), 
	__internal_trig_reduction_slowpathd, 
	(
	param0
	);
	ld.param.f64 	%fd1067, [retval0];
	ld.param.b32 	%r333, [retval0+8];
	} // callseq 7
$L__BB0_34:
	and.b32  	%r134, %r333, 1;
	setp.eq.b32 	%p59, %r134, 1;
	not.pred 	%p290, %p59;
$L__BB0_35:
	mul.f64 	%fd516, %fd1067, %fd1067;
	fma.rn.f64 	%fd517, %fd516, 0d3EE48DAC2799BCB9, 0dBEF9757C5B27EBB1;
	fma.rn.f64 	%fd518, %fd517, %fd516, 0d3F0980E90FD91E04;
	fma.rn.f64 	%fd519, %fd518, %fd516, 0dBEFAE2B0417D7E1D;
	fma.rn.f64 	%fd520, %fd519, %fd516, 0d3F119F5341BFBA57;
	fma.rn.f64 	%fd521, %fd520, %fd516, 0d3F15E791A00F6919;
	fma.rn.f64 	%fd522, %fd521, %fd516, 0d3F2FF2E7FADEC73A;
	fma.rn.f64 	%fd523, %fd522, %fd516, 0d3F434BC1B206DA62;
	fma.rn.f64 	%fd524, %fd523, %fd516, 0d3F57DB18EF2F83F9;
	fma.rn.f64 	%fd525, %fd524, %fd516, 0d3F6D6D2E7AE49FBC;
	fma.rn.f64 	%fd526, %fd525, %fd516, 0d3F8226E3A816A776;
	fma.rn.f64 	%fd527, %fd526, %fd516, 0d3F9664F485D25660;
	fma.rn.f64 	%fd528, %fd527, %fd516, 0d3FABA1BA1BABF31D;
	fma.rn.f64 	%fd529, %fd528, %fd516, 0d3FC11111111105D2;
	fma.rn.f64 	%fd530, %fd529, %fd516, 0d3FD555555555555E;
	mul.f64 	%fd49, %fd516, %fd530;
	fma.rn.f64 	%fd1068, %fd49, %fd1067, %fd1067;
	@%p290 bra 	$L__BB0_37;
	sub.f64 	%fd531, %fd1068, %fd1067;
	neg.f64 	%fd532, %fd531;
	fma.rn.f64 	%fd533, %fd49, %fd1067, %fd532;
	rcp.approx.ftz.f64 	%fd534, %fd1068;
	neg.f64 	%fd535, %fd1068;
	fma.rn.f64 	%fd536, %fd535, %fd534, 0d3FF0000000000000;
	fma.rn.f64 	%fd537, %fd536, %fd536, %fd536;
	fma.rn.f64 	%fd538, %fd537, %fd534, %fd534;
	neg.f64 	%fd539, %fd538;
	fma.rn.f64 	%fd540, %fd1068, %fd539, 0d3FF0000000000000;
	fma.rn.f64 	%fd541, %fd539, %fd533, %fd540;
	fma.rn.f64 	%fd1068, %fd541, %fd539, %fd539;
$L__BB0_37:
	mul.f64 	%fd1085, %fd17, %fd1068;
	mov.f64 	%fd1084, %fd17;
	bra.uni 	$L__BB0_81;
$L__BB0_38:
	mov.f64 	%fd470, 0d4066800000000000;
	sub.f64 	%fd471, %fd470, %fd1;
	mul.f64 	%fd472, %fd471, 0d400921FB54442C46;
	div.rn.f64 	%fd54, %fd472, 0d4066800000000000;
	abs.f64 	%fd55, %fd54;
	setp.neu.f64 	%p53, %fd55, 0d7FF0000000000000;
	@%p53 bra 	$L__BB0_40;
	mov.f64 	%fd478, 0d0000000000000000;
	mul.rn.f64 	%fd1070, %fd54, %fd478;
	mov.pred 	%p291, -1;
	bra.uni 	$L__BB0_43;
$L__BB0_40:
	mul.f64 	%fd473, %fd54, 0d3FE45F306DC9C883;
	cvt.rni.s32.f64 	%r334, %fd473;
	cvt.rn.f64.s32 	%fd474, %r334;
	fma.rn.f64 	%fd475, %fd474, 0dBFF921FB54442D18, %fd54;
	fma.rn.f64 	%fd476, %fd474, 0dBC91A62633145C00, %fd475;
	fma.rn.f64 	%fd1070, %fd474, 0dB97B839A252049C0, %fd476;
	setp.ltu.f64 	%p54, %fd55, 0d41E0000000000000;
	@%p54 bra 	$L__BB0_42;
	{ // callseq 6, 0
	.param .b64 param0;
	st.param.f64 	[param0], %fd54;
	.param .align 16 .b8 retval0[16];
	call.uni (retval0), 
	__internal_trig_reduction_slowpathd, 
	(
	param0
	);
	ld.param.f64 	%fd1070, [retval0];
	ld.param.b32 	%r334, [retval0+8];
	} // callseq 6
$L__BB0_42:
	and.b32  	%r131, %r334, 1;
	setp.eq.b32 	%p55, %r131, 1;
	not.pred 	%p291, %p55;
$L__BB0_43:
	mul.f64 	%fd479, %fd1070, %fd1070;
	fma.rn.f64 	%fd480, %fd479, 0d3EE48DAC2799BCB9, 0dBEF9757C5B27EBB1;
	fma.rn.f64 	%fd481, %fd480, %fd479, 0d3F0980E90FD91E04;
	fma.rn.f64 	%fd482, %fd481, %fd479, 0dBEFAE2B0417D7E1D;
	fma.rn.f64 	%fd483, %fd482, %fd479, 0d3F119F5341BFBA57;
	fma.rn.f64 	%fd484, %fd483, %fd479, 0d3F15E791A00F6919;
	fma.rn.f64 	%fd485, %fd484, %fd479, 0d3F2FF2E7FADEC73A;
	fma.rn.f64 	%fd486, %fd485, %fd479, 0d3F434BC1B206DA62;
	fma.rn.f64 	%fd487, %fd486, %fd479, 0d3F57DB18EF2F83F9;
	fma.rn.f64 	%fd488, %fd487, %fd479, 0d3F6D6D2E7AE49FBC;
	fma.rn.f64 	%fd489, %fd488, %fd479, 0d3F8226E3A816A776;
	fma.rn.f64 	%fd490, %fd489, %fd479, 0d3F9664F485D25660;
	fma.rn.f64 	%fd491, %fd490, %fd479, 0d3FABA1BA1BABF31D;
	fma.rn.f64 	%fd492, %fd491, %fd479, 0d3FC11111111105D2;
	fma.rn.f64 	%fd493, %fd492, %fd479, 0d3FD555555555555E;
	mul.f64 	%fd61, %fd479, %fd493;
	fma.rn.f64 	%fd1071, %fd61, %fd1070, %fd1070;
	@%p291 bra 	$L__BB0_45;
	sub.f64 	%fd494, %fd1071, %fd1070;
	neg.f64 	%fd495, %fd494;
	fma.rn.f64 	%fd496, %fd61, %fd1070, %fd495;
	rcp.approx.ftz.f64 	%fd497, %fd1071;
	neg.f64 	%fd498, %fd1071;
	fma.rn.f64 	%fd499, %fd498, %fd497, 0d3FF0000000000000;
	fma.rn.f64 	%fd500, %fd499, %fd499, %fd499;
	fma.rn.f64 	%fd501, %fd500, %fd497, %fd497;
	neg.f64 	%fd502, %fd501;
	fma.rn.f64 	%fd503, %fd1071, %fd502, 0d3FF0000000000000;
	fma.rn.f64 	%fd504, %fd502, %fd496, %fd503;
	fma.rn.f64 	%fd1071, %fd504, %fd502, %fd502;
$L__BB0_45:
	mul.f64 	%fd505, %fd17, %fd1071;
	mov.f64 	%fd506, 0d0000000000000000;
	sub.f64 	%fd1085, %fd506, %fd505;
	mov.f64 	%fd1084, %fd17;
	bra.uni 	$L__BB0_81;
$L__BB0_46:
	add.s32 	%r120, %r1, -225;
	setp.gt.u32 	%p33, %r120, 89;
	@%p33 bra 	$L__BB0_64;
	setp.lt.u32 	%p43, %r1, 271;
	@%p43 bra 	$L__BB0_56;
	add.s32 	%r127, %r1, -270;
	cvt.rn.f64.u32 	%fd433, %r127;
	mul.f64 	%fd434, %fd433, 0d400921FB54442C46;
	div.rn.f64 	%fd66, %fd434, 0d4066800000000000;
	setp.neu.f64 	%p48, %fd66, 0d7FF0000000000000;
	@%p48 bra 	$L__BB0_50;
	mov.f64 	%fd440, 0d0000000000000000;
	mov.f64 	%fd441, 0d7FF0000000000000;
	mul.rn.f64 	%fd1073, %fd441, %fd440;
	mov.pred 	%p292, -1;
	bra.uni 	$L__BB0_53;
$L__BB0_50:
	mul.f64 	%fd435, %fd66, 0d3FE45F306DC9C883;
	cvt.rni.s32.f64 	%r335, %fd435;
	cvt.rn.f64.s32 	%fd436, %r335;
	fma.rn.f64 	%fd437, %fd436, 0dBFF921FB54442D18, %fd66;
	fma.rn.f64 	%fd438, %fd436, 0dBC91A62633145C00, %fd437;
	fma.rn.f64 	%fd1073, %fd436, 0dB97B839A252049C0, %fd438;
	setp.ltu.f64 	%p49, %fd66, 0d41E0000000000000;
	@%p49 bra 	$L__BB0_52;
	{ // callseq 5, 0
	.param .b64 param0;
	st.param.f64 	[param0], %fd66;
	.param .align 16 .b8 retval0[16];
	call.uni (retval0), 
	__internal_trig_reduction_slowpathd, 
	(
	param0
	);
	ld.param.f64 	%fd1073, [retval0];
	ld.param.b32 	%r335, [retval0+8];
	} // callseq 5
$L__BB0_52:
	and.b32  	%r129, %r335, 1;
	setp.eq.b32 	%p50, %r129, 1;
	not.pred 	%p292, %p50;
$L__BB0_53:
	mul.f64 	%fd442, %fd1073, %fd1073;
	fma.rn.f64 	%fd443, %fd442, 0d3EE48DAC2799BCB9, 0dBEF9757C5B27EBB1;
	fma.rn.f64 	%fd444, %fd443, %fd442, 0d3F0980E90FD91E04;
	fma.rn.f64 	%fd445, %fd444, %fd442, 0dBEFAE2B0417D7E1D;
	fma.rn.f64 	%fd446, %fd445, %fd442, 0d3F119F5341BFBA57;
	fma.rn.f64 	%fd447, %fd446, %fd442, 0d3F15E791A00F6919;
	fma.rn.f64 	%fd448, %fd447, %fd442, 0d3F2FF2E7FADEC73A;
	fma.rn.f64 	%fd449, %fd448, %fd442, 0d3F434BC1B206DA62;
	fma.rn.f64 	%fd450, %fd449, %fd442, 0d3F57DB18EF2F83F9;
	fma.rn.f64 	%fd451, %fd450, %fd442, 0d3F6D6D2E7AE49FBC;
	fma.rn.f64 	%fd452, %fd451, %fd442, 0d3F8226E3A816A776;
	fma.rn.f64 	%fd453, %fd452, %fd442, 0d3F9664F485D25660;
	fma.rn.f64 	%fd454, %fd453, %fd442, 0d3FABA1BA1BABF31D;
	fma.rn.f64 	%fd455, %fd454, %fd442, 0d3FC11111111105D2;
	fma.rn.f64 	%fd456, %fd455, %fd442, 0d3FD555555555555E;
	mul.f64 	%fd72, %fd442, %fd456;
	fma.rn.f64 	%fd1074, %fd72, %fd1073, %fd1073;
	@%p292 bra 	$L__BB0_55;
	sub.f64 	%fd457, %fd1074, %fd1073;
	neg.f64 	%fd458, %fd457;
	fma.rn.f64 	%fd459, %fd72, %fd1073, %fd458;
	rcp.approx.ftz.f64 	%fd460, %fd1074;
	neg.f64 	%fd461, %fd1074;
	fma.rn.f64 	%fd462, %fd461, %fd460, 0d3FF0000000000000;
	fma.rn.f64 	%fd463, %fd462, %fd462, %fd462;
	fma.rn.f64 	%fd464, %fd463, %fd460, %fd460;
	neg.f64 	%fd465, %fd464;
	fma.rn.f64 	%fd466, %fd1074, %fd465, 0d3FF0000000000000;
	fma.rn.f64 	%fd467, %fd465, %fd459, %fd466;
	fma.rn.f64 	%fd1074, %fd467, %fd465, %fd465;
$L__BB0_55:
	mul.f64 	%fd468, %fd17, %fd1074;
	mov.f64 	%fd469, 0d0000000000000000;
	sub.f64 	%fd1084, %fd469, %fd468;
	mov.f64 	%fd1085, %fd17;
	bra.uni 	$L__BB0_81;
$L__BB0_56:
	mov.f64 	%fd398, 0d4070E00000000000;
	sub.f64 	%fd399, %fd398, %fd1;
	mul.f64 	%fd400, %fd399, 0d400921FB54442C46;
	div.rn.f64 	%fd77, %fd400, 0d4066800000000000;
	abs.f64 	%fd78, %fd77;
	setp.neu.f64 	%p44, %fd78, 0d7FF0000000000000;
	@%p44 bra 	$L__BB0_58;
	mov.f64 	%fd406, 0d0000000000000000;
	mul.rn.f64 	%fd1076, %fd77, %fd406;
	mov.pred 	%p293, -1;
	bra.uni 	$L__BB0_61;
$L__BB0_58:
	mul.f64 	%fd401, %fd77, 0d3FE45F306DC9C883;
	cvt.rni.s32.f64 	%r336, %fd401;
	cvt.rn.f64.s32 	%fd402, %r336;
	fma.rn.f64 	%fd403, %fd402, 0dBFF921FB54442D18, %fd77;
	fma.rn.f64 	%fd404, %fd402, 0dBC91A62633145C00, %fd403;
	fma.rn.f64 	%fd1076, %fd402, 0dB97B839A252049C0, %fd404;
	setp.ltu.f64 	%p45, %fd78, 0d41E0000000000000;
	@%p45 bra 	$L__BB0_60;
	{ // callseq 4, 0
	.param .b64 param0;
	st.param.f64 	[param0], %fd77;
	.param .align 16 .b8 retval0[16];
	call.uni (retval0), 
	__internal_trig_reduction_slowpathd, 
	(
	param0
	);
	ld.param.f64 	%fd1076, [retval0];
	ld.param.b32 	%r336, [retval0+8];
	} // callseq 4
$L__BB0_60:
	and.b32  	%r126, %r336, 1;
	setp.eq.b32 	%p46, %r126, 1;
	not.pred 	%p293, %p46;
$L__BB0_61:
	mul.f64 	%fd407, %fd1076, %fd1076;
	fma.rn.f64 	%fd408, %fd407, 0d3EE48DAC2799BCB9, 0dBEF9757C5B27EBB1;
	fma.rn.f64 	%fd409, %fd408, %fd407, 0d3F0980E90FD91E04;
	fma.rn.f64 	%fd410, %fd409, %fd407, 0dBEFAE2B0417D7E1D;
	fma.rn.f64 	%fd411, %fd410, %fd407, 0d3F119F5341BFBA57;
	fma.rn.f64 	%fd412, %fd411, %fd407, 0d3F15E791A00F6919;
	fma.rn.f64 	%fd413, %fd412, %fd407, 0d3F2FF2E7FADEC73A;
	fma.rn.f64 	%fd414, %fd413, %fd407, 0d3F434BC1B206DA62;
	fma.rn.f64 	%fd415, %fd414, %fd407, 0d3F57DB18EF2F83F9;
	fma.rn.f64 	%fd416, %fd415, %fd407, 0d3F6D6D2E7AE49FBC;
	fma.rn.f64 	%fd417, %fd416, %fd407, 0d3F8226E3A816A776;
	fma.rn.f64 	%fd418, %fd417, %fd407, 0d3F9664F485D25660;
	fma.rn.f64 	%fd419, %fd418, %fd407, 0d3FABA1BA1BABF31D;
	fma.rn.f64 	%fd420, %fd419, %fd407, 0d3FC11111111105D2;
	fma.rn.f64 	%fd421, %fd420, %fd407, 0d3FD555555555555E;
	mul.f64 	%fd84, %fd407, %fd421;
	fma.rn.f64 	%fd1077, %fd84, %fd1076, %fd1076;
	@%p293 bra 	$L__BB0_63;
	sub.f64 	%fd422, %fd1077, %fd1076;
	neg.f64 	%fd423, %fd422;
	fma.rn.f64 	%fd424, %fd84, %fd1076, %fd423;
	rcp.approx.ftz.f64 	%fd425, %fd1077;
	neg.f64 	%fd426, %fd1077;
	fma.rn.f64 	%fd427, %fd426, %fd425, 0d3FF0000000000000;
	fma.rn.f64 	%fd428, %fd427, %fd427, %fd427;
	fma.rn.f64 	%fd429, %fd428, %fd425, %fd425;
	neg.f64 	%fd430, %fd429;
	fma.rn.f64 	%fd431, %fd1077, %fd430, 0d3FF0000000000000;
	fma.rn.f64 	%fd432, %fd430, %fd424, %fd431;
	fma.rn.f64 	%fd1077, %fd432, %fd430, %fd430;
$L__BB0_63:
	mul.f64 	%fd1084, %fd17, %fd1077;
	mov.f64 	%fd1085, %fd17;
	bra.uni 	$L__BB0_81;
$L__BB0_64:
	setp.gt.s32 	%p34, %r1, 89;
	@%p34 bra 	$L__BB0_73;
	mul.f64 	%fd363, %fd1, 0d400921FB54442C46;
	div.rn.f64 	%fd89, %fd363, 0d4066800000000000;
	abs.f64 	%fd90, %fd89;
	setp.neu.f64 	%p39, %fd90, 0d7FF0000000000000;
	@%p39 bra 	$L__BB0_67;
	mov.f64 	%fd369, 0d0000000000000000;
	mul.rn.f64 	%fd1079, %fd89, %fd369;
	mov.pred 	%p294, -1;
	bra.uni 	$L__BB0_70;
$L__BB0_67:
	mul.f64 	%fd364, %fd89, 0d3FE45F306DC9C883;
	cvt.rni.s32.f64 	%r337, %fd364;
	cvt.rn.f64.s32 	%fd365, %r337;
	fma.rn.f64 	%fd366, %fd365, 0dBFF921FB54442D18, %fd89;
	fma.rn.f64 	%fd367, %fd365, 0dBC91A62633145C00, %fd366;
	fma.rn.f64 	%fd1079, %fd365, 0dB97B839A252049C0, %fd367;
	setp.ltu.f64 	%p40, %fd90, 0d41E0000000000000;
	@%p40 bra 	$L__BB0_69;
	{ // callseq 3, 0
	.param .b64 param0;
	st.param.f64 	[param0], %fd89;
	.param .align 16 .b8 retval0[16];
	call.uni (retval0), 
	__internal_trig_reduction_slowpathd, 
	(
	param0
	);
	ld.param.f64 	%fd1079, [retval0];
	ld.param.b32 	%r337, [retval0+8];
	} // callseq 3
$L__BB0_69:
	and.b32  	%r124, %r337, 1;
	setp.eq.b32 	%p41, %r124, 1;
	not.pred 	%p294, %p41;
$L__BB0_70:
	mul.f64 	%fd370, %fd1079, %fd1079;
	fma.rn.f64 	%fd371, %fd370, 0d3EE48DAC2799BCB9, 0dBEF9757C5B27EBB1;
	fma.rn.f64 	%fd372, %fd371, %fd370, 0d3F0980E90FD91E04;
	fma.rn.f64 	%fd373, %fd372, %fd370, 0dBEFAE2B0417D7E1D;
	fma.rn.f64 	%fd374, %fd373, %fd370, 0d3F119F5341BFBA57;
	fma.rn.f64 	%fd375, %fd374, %fd370, 0d3F15E791A00F6919;
	fma.rn.f64 	%fd376, %fd375, %fd370, 0d3F2FF2E7FADEC73A;
	fma.rn.f64 	%fd377, %fd376, %fd370, 0d3F434BC1B206DA62;
	fma.rn.f64 	%fd378, %fd377, %fd370, 0d3F57DB18EF2F83F9;
	fma.rn.f64 	%fd379, %fd378, %fd370, 0d3F6D6D2E7AE49FBC;
	fma.rn.f64 	%fd380, %fd379, %fd370, 0d3F8226E3A816A776;
	fma.rn.f64 	%fd381, %fd380, %fd370, 0d3F9664F485D25660;
	fma.rn.f64 	%fd382, %fd381, %fd370, 0d3FABA1BA1BABF31D;
	fma.rn.f64 	%fd383, %fd382, %fd370, 0d3FC11111111105D2;
	fma.rn.f64 	%fd384, %fd383, %fd370, 0d3FD555555555555E;
	mul.f64 	%fd96, %fd370, %fd384;
	fma.rn.f64 	%fd1080, %fd96, %fd1079, %fd1079;
	@%p294 bra 	$L__BB0_72;
	sub.f64 	%fd385, %fd1080, %fd1079;
	neg.f64 	%fd386, %fd385;
	fma.rn.f64 	%fd387, %fd96, %fd1079, %fd386;
	rcp.approx.ftz.f64 	%fd388, %fd1080;
	neg.f64 	%fd389, %fd1080;
	fma.rn.f64 	%fd390, %fd389, %fd388, 0d3FF0000000000000;
	fma.rn.f64 	%fd391, %fd390, %fd390, %fd390;
	fma.rn.f64 	%fd392, %fd391, %fd388, %fd388;
	neg.f64 	%fd393, %fd392;
	fma.rn.f64 	%fd394, %fd1080, %fd393, 0d3FF0000000000000;
	fma.rn.f64 	%fd395, %fd393, %fd387, %fd394;
	fma.rn.f64 	%fd1080, %fd395, %fd393, %fd393;
$L__BB0_72:
	mul.f64 	%fd396, %fd17, %fd1080;
	mov.f64 	%fd397, 0d0000000000000000;
	sub.f64 	%fd1085, %fd397, %fd396;
	sub.f64 	%fd1084, %fd397, %fd17;
	bra.uni 	$L__BB0_81;
$L__BB0_73:
	mov.f64 	%fd327, 0d4076800000000000;
	sub.f64 	%fd328, %fd327, %fd1;
	mul.f64 	%fd329, %fd328, 0d400921FB54442C46;
	div.rn.f64 	%fd102, %fd329, 0d4066800000000000;
	abs.f64 	%fd103, %fd102;
	setp.neu.f64 	%p35, %fd103, 0d7FF0000000000000;
	@%p35 bra 	$L__BB0_75;
	mov.f64 	%fd335, 0d0000000000000000;
	mul.rn.f64 	%fd1082, %fd102, %fd335;
	mov.pred 	%p295, -1;
	bra.uni 	$L__BB0_78;
$L__BB0_75:
	mul.f64 	%fd330, %fd102, 0d3FE45F306DC9C883;
	cvt.rni.s32.f64 	%r338, %fd330;
	cvt.rn.f64.s32 	%fd331, %r338;
	fma.rn.f64 	%fd332, %fd331, 0dBFF921FB54442D18, %fd102;
	fma.rn.f64 	%fd333, %fd331, 0dBC91A62633145C00, %fd332;
	fma.rn.f64 	%fd1082, %fd331, 0dB97B839A252049C0, %fd333;
	setp.ltu.f64 	%p36, %fd103, 0d41E0000000000000;
	@%p36 bra 	$L__BB0_77;
	{ // callseq 2, 0
	.param .b64 param0;
	st.param.f64 	[param0], %fd102;
	.param .align 16 .b8 retval0[16];
	call.uni (retval0), 
	__internal_trig_reduction_slowpathd, 
	(
	param0
	);
	ld.param.f64 	%fd1082, [retval0];
	ld.param.b32 	%r338, [retval0+8];
	} // callseq 2
$L__BB0_77:
	and.b32  	%r122, %r338, 1;
	setp.eq.b32 	%p37, %r122, 1;
	not.pred 	%p295, %p37;
$L__BB0_78:
	mul.f64 	%fd336, %fd1082, %fd1082;
	fma.rn.f64 	%fd337, %fd336, 0d3EE48DAC2799BCB9, 0dBEF9757C5B27EBB1;
	fma.rn.f64 	%fd338, %fd337, %fd336, 0d3F0980E90FD91E04;
	fma.rn.f64 	%fd339, %fd338, %fd336, 0dBEFAE2B0417D7E1D;
	fma.rn.f64 	%fd340, %fd339, %fd336, 0d3F119F5341BFBA57;
	fma.rn.f64 	%fd341, %fd340, %fd336, 0d3F15E791A00F6919;
	fma.rn.f64 	%fd342, %fd341, %fd336, 0d3F2FF2E7FADEC73A;
	fma.rn.f64 	%fd343, %fd342, %fd336, 0d3F434BC1B206DA62;
	fma.rn.f64 	%fd344, %fd343, %fd336, 0d3F57DB18EF2F83F9;
	fma.rn.f64 	%fd345, %fd344, %fd336, 0d3F6D6D2E7AE49FBC;
	fma.rn.f64 	%fd346, %fd345, %fd336, 0d3F8226E3A816A776;
	fma.rn.f64 	%fd347, %fd346, %fd336, 0d3F9664F485D25660;
	fma.rn.f64 	%fd348, %fd347, %fd336, 0d3FABA1BA1BABF31D;
	fma.rn.f64 	%fd349, %fd348, %fd336, 0d3FC11111111105D2;
	fma.rn.f64 	%fd350, %fd349, %fd336, 0d3FD555555555555E;
	mul.f64 	%fd109, %fd336, %fd350;
	fma.rn.f64 	%fd1083, %fd109, %fd1082, %fd1082;
	@%p295 bra 	$L__BB0_80;
	sub.f64 	%fd351, %fd1083, %fd1082;
	neg.f64 	%fd352, %fd351;
	fma.rn.f64 	%fd353, %fd109, %fd1082, %fd352;
	rcp.approx.ftz.f64 	%fd354, %fd1083;
	neg.f64 	%fd355, %fd1083;
	fma.rn.f64 	%fd356, %fd355, %fd354, 0d3FF0000000000000;
	fma.rn.f64 	%fd357, %fd356, %fd356, %fd356;
	fma.rn.f64 	%fd358, %fd357, %fd354, %fd354;
	neg.f64 	%fd359, %fd358;
	fma.rn.f64 	%fd360, %fd1083, %fd359, 0d3FF0000000000000;
	fma.rn.f64 	%fd361, %fd359, %fd353, %fd360;
	fma.rn.f64 	%fd1083, %fd361, %fd359, %fd359;
$L__BB0_80:
	mul.f64 	%fd1085, %fd17, %fd1083;
	mov.f64 	%fd362, 0d0000000000000000;
	sub.f64 	%fd1084, %fd362, %fd17;
$L__BB0_81:
	setp.gt.f64 	%p70, %fd1084, 0d0000000000000000;
	selp.f64 	%fd615, 0dC08F400000000000, 0d408F400000000000, %p70;
	add.f64 	%fd616, %fd1084, %fd615;
	setp.gt.f64 	%p71, %fd1085, 0d0000000000000000;
	selp.f64 	%fd617, 0dC08F400000000000, 0d408F400000000000, %p71;
	add.f64 	%fd618, %fd1085, %fd617;
	add.f64 	%fd117, %fd15, %fd616;
	add.f64 	%fd118, %fd16, %fd618;
	add.f64 	%fd619, %fd256, 0dC066800000000000;
	mul.f64 	%fd620, %fd619, 0d400921FB54442C46;
	div.rn.f64 	%fd119, %fd620, 0d4066800000000000;
	abs.f64 	%fd120, %fd119;
	setp.neu.f64 	%p72, %fd120, 0d7FF0000000000000;
	@%p72 bra 	$L__BB0_83;
	mov.f64 	%fd626, 0d0000000000000000;
	mul.rn.f64 	%fd1086, %fd119, %fd626;
	mov.b32 	%r339, 0;
	bra.uni 	$L__BB0_85;
$L__BB0_83:
	mul.f64 	%fd621, %fd119, 0d3FE45F306DC9C883;
	cvt.rni.s32.f64 	%r339, %fd621;
	cvt.rn.f64.s32 	%fd622, %r339;
	fma.rn.f64 	%fd623, %fd622, 0dBFF921FB54442D18, %fd119;
	fma.rn.f64 	%fd624, %fd622, 0dBC91A62633145C00, %fd623;
	fma.rn.f64 	%fd1086, %fd622, 0dB97B839A252049C0, %fd624;
	setp.ltu.f64 	%p73, %fd120, 0d41E0000000000000;
	@%p73 bra 	$L__BB0_85;
	{ // callseq 10, 0
	.param .b64 param0;
	st.param.f64 	[param0], %fd119;
	.param .align 16 .b8 retval0[16];
	call.uni (retval0), 
	__internal_trig_reduction_slowpathd, 
	(
	param0
	);
	ld.param.f64 	%fd1086, [retval0];
	ld.param.b32 	%r339, [retval0+8];
	} // callseq 10
$L__BB0_85:
	setp.neu.f64 	%p74, %fd120, 0d7FF0000000000000;
	shl.b32 	%r142, %r339, 6;
	cvt.u64.u32 	%rd11, %r142;
	and.b64  	%rd12, %rd11, 64;
	mov.u64 	%rd13, __cudart_sin_cos_coeffs;
	add.s64 	%rd14, %rd13, %rd12;
	mul.rn.f64 	%fd627, %fd1086, %fd1086;
	and.b32  	%r143, %r339, 1;
	setp.eq.b32 	%p75, %r143, 1;
	selp.f64 	%fd628, 0dBDA8FF8320FD8164, 0d3DE5DB65F9785EBA, %p75;
	ld.global.nc.v2.f64 	{%fd629, %fd630}, [%rd14];
	fma.rn.f64 	%fd631, %fd628, %fd627, %fd629;
	fma.rn.f64 	%fd632, %fd631, %fd627, %fd630;
	ld.global.nc.v2.f64 	{%fd633, %fd634}, [%rd14+16];
	fma.rn.f64 	%fd635, %fd632, %fd627, %fd633;
	fma.rn.f64 	%fd636, %fd635, %fd627, %fd634;
	ld.global.nc.v2.f64 	{%fd637, %fd638}, [%rd14+32];
	fma.rn.f64 	%fd639, %fd636, %fd627, %fd637;
	fma.rn.f64 	%fd640, %fd639, %fd627, %fd638;
	fma.rn.f64 	%fd641, %fd640, %fd1086, %fd1086;
	fma.rn.f64 	%fd642, %fd640, %fd627, 0d3FF0000000000000;
	selp.f64 	%fd643, %fd642, %fd641, %p75;
	and.b32  	%r144, %r339, 2;
	setp.eq.s32 	%p76, %r144, 0;
	mov.f64 	%fd644, 0d0000000000000000;
	sub.f64 	%fd645, %fd644, %fd643;
	selp.f64 	%fd125, %fd643, %fd645, %p76;
	@%p74 bra 	$L__BB0_87;
	mov.f64 	%fd651, 0d0000000000000000;
	mul.rn.f64 	%fd1088, %fd119, %fd651;
	mov.b32 	%r341, 1;
	bra.uni 	$L__BB0_90;
$L__BB0_87:
	mul.f64 	%fd646, %fd119, 0d3FE45F306DC9C883;
	cvt.rni.s32.f64 	%r340, %fd646;
	cvt.rn.f64.s32 	%fd647, %r340;
	fma.rn.f64 	%fd648, %fd647, 0dBFF921FB54442D18, %fd119;
	fma.rn.f64 	%fd649, %fd647, 0dBC91A62633145C00, %fd648;
	fma.rn.f64 	%fd1088, %fd647, 0dB97B839A252049C0, %fd649;
	setp.ltu.f64 	%p77, %fd120, 0d41E0000000000000;
	@%p77 bra 	$L__BB0_89;
	{ // callseq 11, 0
	.param .b64 param0;
	st.param.f64 	[param0], %fd119;
	.param .align 16 .b8 retval0[16];
	call.uni (retval0), 
	__internal_trig_reduction_slowpathd, 
	(
	param0
	);
	ld.param.f64 	%fd1088, [retval0];
	ld.param.b32 	%r340, [retval0+8];
	} // callseq 11
$L__BB0_89:
	add.s32 	%r341, %r340, 1;
$L__BB0_90:
	shl.b32 	%r147, %r341, 6;
	cvt.u64.u32 	%rd15, %r147;
	and.b64  	%rd16, %rd15, 64;
	mov.u64 	%rd17, __cudart_sin_cos_coeffs;
	add.s64 	%rd18, %rd17, %rd16;
	mul.rn.f64 	%fd652, %fd1088, %fd1088;
	and.b32  	%r148, %r341, 1;
	setp.eq.b32 	%p78, %r148, 1;
	selp.f64 	%fd653, 0dBDA8FF8320FD8164, 0d3DE5DB65F9785EBA, %p78;
	ld.global.nc.v2.f64 	{%fd654, %fd655}, [%rd18];
	fma.rn.f64 	%fd656, %fd653, %fd652, %fd654;
	fma.rn.f64 	%fd657, %fd656, %fd652, %fd655;
	ld.global.nc.v2.f64 	{%fd658, %fd659}, [%rd18+16];
	fma.rn.f64 	%fd660, %fd657, %fd652, %fd658;
	fma.rn.f64 	%fd661, %fd660, %fd652, %fd659;
	ld.global.nc.v2.f64 	{%fd662, %fd663}, [%rd18+32];
	fma.rn.f64 	%fd664, %fd661, %fd652, %fd662;
	fma.rn.f64 	%fd665, %fd664, %fd652, %fd663;
	fma.rn.f64 	%fd666, %fd665, %fd1088, %fd1088;
	fma.rn.f64 	%fd667, %fd665, %fd652, 0d3FF0000000000000;
	selp.f64 	%fd668, %fd667, %fd666, %p78;
	and.b32  	%r149, %r341, 2;
	setp.eq.s32 	%p79, %r149, 0;
	mov.f64 	%fd669, 0d0000000000000000;
	sub.f64 	%fd670, %fd669, %fd668;
	selp.f64 	%fd671, %fd668, %fd670, %p79;
	mul.f64 	%fd672, %fd255, %fd671;
	mul.f64 	%fd673, %fd118, %fd118;
	fma.rn.f64 	%fd674, %fd117, %fd117, %fd673;
	sqrt.rn.f64 	%fd131, %fd674;
	mul.f64 	%fd675, %fd255, %fd125;
	mul.f64 	%fd676, %fd118, %fd672;
	fma.rn.f64 	%fd677, %fd117, %fd675, %fd676;
	mul.f64 	%fd678, %fd255, %fd131;
	div.rn.f64 	%fd132, %fd677, %fd678;
	{
	.reg .b32 %temp; 
	mov.b64 	{%temp, %r45}, %fd132;
	}
	abs.f64 	%fd133, %fd132;
	{
	.reg .b32 %temp; 
	mov.b64 	{%temp, %r150}, %fd133;
	}
	setp.gt.s32 	%p80, %r150, 1071801957;
	@%p80 bra 	$L__BB0_94;
	mul.f64 	%fd719, %fd132, %fd132;
	fma.rn.f64 	%fd720, %fd719, 0d3FB0066BDC1895E9, 0dBFB3823B180754AF;
	fma.rn.f64 	%fd721, %fd720, %fd719, 0d3FB11E52CC2F79AE;
	fma.rn.f64 	%fd722, %fd721, %fd719, 0dBF924EAF3526861B;
	fma.rn.f64 	%fd723, %fd722, %fd719, 0d3F91DF02A31E6CB7;
	fma.rn.f64 	%fd724, %fd723, %fd719, 0d3F847D18B0EEC6CC;
	fma.rn.f64 	%fd725, %fd724, %fd719, 0d3F8D0AF961BA53B0;
	fma.rn.f64 	%fd726, %fd725, %fd719, 0d3F91BF7734CF1C48;
	fma.rn.f64 	%fd727, %fd726, %fd719, 0d3F96E91483144EF7;
	fma.rn.f64 	%fd728, %fd727, %fd719, 0d3F9F1C6E0A4F9F81;
	fma.rn.f64 	%fd729, %fd728, %fd719, 0d3FA6DB6DC27FA92B;
	fma.rn.f64 	%fd730, %fd729, %fd719, 0d3FB333333320F91B;
	fma.rn.f64 	%fd731, %fd730, %fd719, 0d3FC5555555555F4D;
	mul.f64 	%fd732, %fd719, %fd731;
	fma.rn.f64 	%fd134, %fd732, %fd133, %fd133;
	setp.gt.s32 	%p84, %r45, -1;
	@%p84 bra 	$L__BB0_93;
	mov.f64 	%fd737, 0d3C91A62633145C07;
	add.rn.f64 	%fd738, %fd134, %fd737;
	mov.f64 	%fd739, 0d3FF921FB54442D18;
	add.rn.f64 	%fd1089, %fd739, %fd738;
	bra.uni 	$L__BB0_95;
$L__BB0_93:
	mov.f64 	%fd733, 0dBC91A62633145C07;
	add.rn.f64 	%fd734, %fd134, %fd733;
	neg.f64 	%fd735, %fd734;
	mov.f64 	%fd736, 0d3FF921FB54442D18;
	add.rn.f64 	%fd1089, %fd736, %fd735;
	bra.uni 	$L__BB0_95;
$L__BB0_94:
	mov.f64 	%fd679, 0d3FF0000000000000;
	sub.f64 	%fd680, %fd679, %fd133;
	{
	.reg .b32 %temp; 
	mov.b64 	{%r151, %temp}, %fd680;
	}
	{
	.reg .b32 %temp; 
	mov.b64 	{%temp, %r152}, %fd680;
	}
	add.s32 	%r153, %r152, -1048576;
	mov.b64 	%fd681, {%r151, %r153};
	rsqrt.approx.ftz.f64 	%fd682, %fd681;
	{
	.reg .b32 %temp; 
	mov.b64 	{%r154, %temp}, %fd682;
	}
	{
	.reg .b32 %temp; 
	mov.b64 	{%temp, %r155}, %fd682;
	}
	add.s32 	%r156, %r155, -1048576;
	mov.b64 	%fd683, {%r154, %r156};
	mul.f64 	%fd684, %fd681, %fd682;
	neg.f64 	%fd685, %fd684;
	fma.rn.f64 	%fd686, %fd684, %fd685, %fd681;
	fma.rn.f64 	%fd687, %fd686, %fd683, %fd684;
	neg.f64 	%fd688, %fd687;
	fma.rn.f64 	%fd689, %fd682, %fd688, 0d3FF0000000000000;
	fma.rn.f64 	%fd690, %fd689, %fd683, %fd683;
	fma.rn.f64 	%fd691, %fd687, %fd688, %fd681;
	fma.rn.f64 	%fd692, %fd691, %fd690, %fd687;
	{
	.reg .b32 %temp; 
	mov.b64 	{%r157, %temp}, %fd692;
	}
	{
	.reg .b32 %temp; 
	mov.b64 	{%temp, %r158}, %fd692;
	}
	add.s32 	%r159, %r158, 1048576;
	mov.b64 	%fd693, {%r157, %r159};
	fma.rn.f64 	%fd694, %fd680, 0d3EC715B371155F70, 0dBEBAC2FE66FAAC4B;
	fma.rn.f64 	%fd695, %fd694, %fd680, 0d3ED9A9B88EFCD9B8;
	fma.rn.f64 	%fd696, %fd695, %fd680, 0d3EDD0F40A8A0C4C3;
	fma.rn.f64 	%fd697, %fd696, %fd680, 0d3EF46D4CFA9E0E1F;
	fma.rn.f64 	%fd698, %fd697, %fd680, 0d3F079C168D1E2422;
	fma.rn.f64 	%fd699, %fd698, %fd680, 0d3F1C9A88C3BCA540;
	fma.rn.f64 	%fd700, %fd699, %fd680, 0d3F31C4E64BD476DF;
	fma.rn.f64 	%fd701, %fd700, %fd680, 0d3F46E8BA60009C8F;
	fma.rn.f64 	%fd702, %fd701, %fd680, 0d3F5F1C71C62B05A2;
	fma.rn.f64 	%fd703, %fd702, %fd680, 0d3F76DB6DB6DC9F2C;
	fma.rn.f64 	%fd704, %fd703, %fd680, 0d3F9333333333329C;
	fma.rn.f64 	%fd705, %fd704, %fd680, 0d3FB5555555555555;
	setp.lt.s32 	%p81, %r152, 1;
	mov.f64 	%fd706, 0d0000000000000000;
	mul.rn.f64 	%fd707, %fd133, %fd706;
	mul.f64 	%fd708, %fd680, %fd705;
	fma.rn.f64 	%fd709, %fd708, %fd693, %fd693;
	selp.f64 	%fd710, %fd707, %fd709, %p81;
	setp.lt.s32 	%p82, %r152, 0;
	mov.f64 	%fd711, 0d7FF0000000000000;
	mul.rn.f64 	%fd712, %fd710, %fd711;
	selp.f64 	%fd713, %fd712, %fd710, %p82;
	setp.lt.s32 	%p83, %r45, 0;
	mov.f64 	%fd714, 0dBCA1A62633145C07;
	add.rn.f64 	%fd715, %fd713, %fd714;
	neg.f64 	%fd716, %fd715;
	mov.f64 	%fd717, 0d400921FB54442D18;
	add.rn.f64 	%fd718, %fd717, %fd716;
	selp.f64 	%fd1089, %fd718, %fd713, %p83;
$L__BB0_95:
	abs.f64 	%fd139, %fd1089;
	setp.neu.f64 	%p85, %fd139, 0d7FF0000000000000;
	@%p85 bra 	$L__BB0_97;
	mov.f64 	%fd745, 0d0000000000000000;
	mul.rn.f64 	%fd1091, %fd1089, %fd745;
	mov.b32 	%r343, 1;
	bra.uni 	$L__BB0_100;
$L__BB0_97:
	mul.f64 	%fd740, %fd1089, 0d3FE45F306DC9C883;
	cvt.rni.s32.f64 	%r342, %fd740;
	cvt.rn.f64.s32 	%fd741, %r342;
	fma.rn.f64 	%fd742, %fd741, 0dBFF921FB54442D18, %fd1089;
	fma.rn.f64 	%fd743, %fd741, 0dBC91A62633145C00, %fd742;
	fma.rn.f64 	%fd1091, %fd741, 0dB97B839A252049C0, %fd743;
	setp.ltu.f64 	%p86, %fd139, 0d41E0000000000000;
	@%p86 bra 	$L__BB0_99;
	{ // callseq 12, 0
	.param .b64 param0;
	st.param.f64 	[param0], %fd1089;
	.param .align 16 .b8 retval0[16];
	call.uni (retval0), 
	__internal_trig_reduction_slowpathd, 
	(
	param0
	);
	ld.param.f64 	%fd1091, [retval0];
	ld.param.b32 	%r342, [retval0+8];
	} // callseq 12
$L__BB0_99:
	add.s32 	%r343, %r342, 1;
$L__BB0_100:
	setp.neu.f64 	%p87, %fd139, 0d7FF0000000000000;
	shl.b32 	%r162, %r343, 6;
	cvt.u64.u32 	%rd19, %r162;
	and.b64  	%rd20, %rd19, 64;
	mov.u64 	%rd21, __cudart_sin_cos_coeffs;
	add.s64 	%rd22, %rd21, %rd20;
	mul.rn.f64 	%fd746, %fd1091, %fd1091;
	and.b32  	%r163, %r343, 1;
	setp.eq.b32 	%p88, %r163, 1;
	selp.f64 	%fd747, 0dBDA8FF8320FD8164, 0d3DE5DB65F9785EBA, %p88;
	ld.global.nc.v2.f64 	{%fd748, %fd749}, [%rd22];
	fma.rn.f64 	%fd750, %fd747, %fd746, %fd748;
	fma.rn.f64 	%fd751, %fd750, %fd746, %fd749;
	ld.global.nc.v2.f64 	{%fd752, %fd753}, [%rd22+16];
	fma.rn.f64 	%fd754, %fd751, %fd746, %fd752;
	fma.rn.f64 	%fd755, %fd754, %fd746, %fd753;
	ld.global.nc.v2.f64 	{%fd756, %fd757}, [%rd22+32];
	fma.rn.f64 	%fd758, %fd755, %fd746, %fd756;
	fma.rn.f64 	%fd759, %fd758, %fd746, %fd757;
	fma.rn.f64 	%fd760, %fd759, %fd1091, %fd1091;
	fma.rn.f64 	%fd761, %fd759, %fd746, 0d3FF0000000000000;
	selp.f64 	%fd762, %fd761, %fd760, %p88;
	and.b32  	%r164, %r343, 2;
	setp.eq.s32 	%p89, %r164, 0;
	mov.f64 	%fd763, 0d0000000000000000;
	sub.f64 	%fd764, %fd763, %fd762;
	selp.f64 	%fd765, %fd762, %fd764, %p89;
	mul.f64 	%fd145, %fd131, %fd765;
	@%p87 bra 	$L__BB0_102;
	mov.f64 	%fd771, 0d0000000000000000;
	mul.rn.f64 	%fd1092, %fd1089, %fd771;
	mov.b32 	%r344, 0;
	bra.uni 	$L__BB0_104;
$L__BB0_102:
	mul.f64 	%fd766, %fd1089, 0d3FE45F306DC9C883;
	cvt.rni.s32.f64 	%r344, %fd766;
	cvt.rn.f64.s32 	%fd767, %r344;
	fma.rn.f64 	%fd768, %fd767, 0dBFF921FB54442D18, %fd1089;
	fma.rn.f64 	%fd769, %fd767, 0dBC91A62633145C00, %fd768;
	fma.rn.f64 	%fd1092, %fd767, 0dB97B839A252049C0, %fd769;
	setp.ltu.f64 	%p90, %fd139, 0d41E0000000000000;
	@%p90 bra 	$L__BB0_104;
	{ // callseq 13, 0
	.param .b64 param0;
	st.param.f64 	[param0], %fd1089;
	.param .align 16 .b8 retval0[16];
	call.uni (retval0), 
	__internal_trig_reduction_slowpathd, 
	(
	param0
	);
	ld.param.f64 	%fd1092, [retval0];
	ld.param.b32 	%r344, [retval0+8];
	} // callseq 13
$L__BB0_104:
	ld.param.u32 	%r322, [gauss_param_4];
	shl.b32 	%r167, %r344, 6;
	cvt.u64.u32 	%rd23, %r167;
	and.b64  	%rd24, %rd23, 64;
	add.s64 	%rd26, %rd21, %rd24;
	mul.rn.f64 	%fd776, %fd1092, %fd1092;
	and.b32  	%r168, %r344, 1;
	setp.eq.b32 	%p91, %r168, 1;
	selp.f64 	%fd777, 0dBDA8FF8320FD8164, 0d3DE5DB65F9785EBA, %p91;
	ld.global.nc.v2.f64 	{%fd778, %fd779}, [%rd26];
	fma.rn.f64 	%fd780, %fd777, %fd776, %fd778;
	fma.rn.f64 	%fd781, %fd780, %fd776, %fd779;
	ld.global.nc.v2.f64 	{%fd782, %fd783}, [%rd26+16];
	fma.rn.f64 	%fd784, %fd781, %fd776, %fd782;
	fma.rn.f64 	%fd785, %fd784, %fd776, %fd783;
	ld.global.nc.v2.f64 	{%fd786, %fd787}, [%rd26+32];
	fma.rn.f64 	%fd788, %fd785, %fd776, %fd786;
	fma.rn.f64 	%fd789, %fd788, %fd776, %fd787;
	fma.rn.f64 	%fd790, %fd789, %fd1092, %fd1092;
	fma.rn.f64 	%fd791, %fd789, %fd776, 0d3FF0000000000000;
	selp.f64 	%fd792, %fd791, %fd790, %p91;
	and.b32  	%r169, %r344, 2;
	setp.eq.s32 	%p92, %r169, 0;
	mov.f64 	%fd793, 0d0000000000000000;
	sub.f64 	%fd794, %fd793, %fd792;
	selp.f64 	%fd795, %fd792, %fd794, %p92;
	mul.f64 	%fd150, %fd131, %fd795;
	mov.f64 	%fd1096, 0d3FF15F06F6944674;
	mov.f64 	%fd1095, 0d4029000000000000;
	mov.f64 	%fd1094, 0d3FED44D013A92A30;
	mov.f64 	%fd1093, 0d404E920C49BA5E35;
	setp.gt.s32 	%p93, %r322, 3;
	@%p93 bra 	$L__BB0_108;
	ld.param.u32 	%r326, [gauss_param_4];
	setp.eq.s32 	%p97, %r326, 1;
	mov.f64 	%fd1054, 0d40382AC083126E98;
	mov.f64 	%fd1055, 0d40044467381D7DBF;
	@%p97 bra 	$L__BB0_112;
	ld.param.u32 	%r327, [gauss_param_4];
	setp.eq.s32 	%p98, %r327, 2;
	@%p98 bra 	$L__BB0_107;
	bra.uni 	$L__BB0_121;
$L__BB0_107:
	setp.ge.f64 	%p159, %fd145, 0d4069000000000000;
	setp.lt.f64 	%p160, %fd145, 0d4079000000000000;
	and.pred  	%p161, %p159, %p160;
	selp.f64 	%fd842, 0d40589EE978D4FDF4, 0d4056AB126E978D50, %p161;
	selp.f64 	%fd843, 0d3FEF775B81301648, 0d3FEDD2C7B890D5A6, %p161;
	setp.ge.f64 	%p162, %fd145, 0d4079000000000000;
	selp.f64 	%fd1093, 0d405B533333333333, %fd842, %p162;
	selp.f64 	%fd1094, 0d3FF18DB8BAC710CB, %fd843, %p162;
	mov.f64 	%fd1096, 0d3FFCF41F212D7732;
	mov.f64 	%fd1095, 0d4032553F7CED9168;
	bra.uni 	$L__BB0_121;
$L__BB0_108:
	ld.param.u32 	%r323, [gauss_param_4];
	setp.eq.s32 	%p94, %r323, 4;
	@%p94 bra 	$L__BB0_119;
	ld.param.u32 	%r324, [gauss_param_4];
	setp.eq.s32 	%p95, %r324, 5;
	@%p95 bra 	$L__BB0_120;
	ld.param.u32 	%r325, [gauss_param_4];
	setp.eq.s32 	%p96, %r325, 6;
	@%p96 bra 	$L__BB0_111;
	bra.uni 	$L__BB0_121;
$L__BB0_111:
	setp.ge.f64 	%p134, %fd145, 0d4069000000000000;
	setp.lt.f64 	%p135, %fd145, 0d4085E00000000000;
	and.pred  	%p136, %p134, %p135;
	selp.f64 	%fd824, 0d402CE9FBE76C8B44, 0d402E6B020C49BA5E, %p136;
	selp.f64 	%fd825, 0d3FE91719F7F8CA82, 0d3FEA193B3A68B19A, %p136;
	setp.ge.f64 	%p137, %fd145, 0d4085E00000000000;
	setp.lt.f64 	%p138, %fd145, 0d408F400000000000;
	and.pred  	%p139, %p137, %p138;
	selp.f64 	%fd826, 0d3FE5E8A71DE69AD4, %fd825, %p139;
	setp.ge.f64 	%p140, %fd145, 0d408F400000000000;
	setp.lt.f64 	%p141, %fd145, 0d409F400000000000;
	and.pred  	%p142, %p140, %p141;
	selp.f64 	%fd827, 0d402BE7EF9DB22D0E, %fd824, %p142;
	selp.f64 	%fd828, 0d402BE7EF9DB22D0E, %fd827, %p139;
	selp.f64 	%fd829, 0d3FE43B8E4B87BDCF, %fd826, %p142;
	setp.ge.f64 	%p143, %fd145, 0d409F400000000000;
	setp.lt.f64 	%p144, %fd145, 0d40A7700000000000;
	and.pred  	%p145, %p143, %p144;
	selp.f64 	%fd830, 0d402DA5604189374C, %fd828, %p145;
	selp.f64 	%fd831, 0d3FE170E2C12AD81B, %fd829, %p145;
	setp.ge.f64 	%p146, %fd145, 0d40A7700000000000;
	setp.lt.f64 	%p147, %fd145, 0d40BB580000000000;
	and.pred  	%p148, %p146, %p147;
	selp.f64 	%fd832, 0d40302FDF3B645A1D, %fd830, %p148;
	selp.f64 	%fd833, 0d3FDDC0EBEDFA43FE, %fd831, %p148;
	setp.ge.f64 	%p149, %fd145, 0d40BB580000000000;
	setp.lt.f64 	%p150, %fd145, 0d40CD4C0000000000;
	and.pred  	%p151, %p149, %p150;
	selp.f64 	%fd834, 0d4031D604189374BC, %fd832, %p151;
	selp.f64 	%fd835, 0d3FDA9081C2E33EFF, %fd833, %p151;
	setp.ge.f64 	%p152, %fd145, 0d40CD4C0000000000;
	setp.lt.f64 	%p153, %fd145, 0d40DD4C0000000000;
	and.pred  	%p154, %p152, %p153;
	selp.f64 	%fd836, 0d4036A6A7EF9DB22D, %fd834, %p154;
	selp.f64 	%fd837, 0d3FD4EA747D805E5F, %fd835, %p154;
	setp.ge.f64 	%p155, %fd145, 0d40DD4C0000000000;
	setp.lt.f64 	%p156, %fd145, 0d40ED4C0000000000;
	and.pred  	%p157, %p155, %p156;
	selp.f64 	%fd838, 0d403B12F1A9FBE76D, %fd836, %p157;
	selp.f64 	%fd839, 0d3FD18F1D3ED527E5, %fd837, %p157;
	setp.ge.f64 	%p158, %fd145, 0d40ED4C0000000000;
	selp.f64 	%fd1093, 0d40411C083126E979, %fd838, %p158;
	selp.f64 	%fd1094, 0d3FCBCBE61CFFEB07, %fd839, %p158;
	mov.f64 	%fd1096, 0d3FD729888F861A61;
	mov.f64 	%fd1095, 0d4010AAB367A0F909;
	bra.uni 	$L__BB0_121;
$L__BB0_112:
	setp.lt.f64 	%p163, %fd145, 0d4059000000000000;
	setp.gt.f64 	%p164, %fd145, 0d0000000000000000;
	and.pred  	%p165, %p163, %p164;
	mov.f64 	%fd1094, 0d3FEE3AFB7E90FF97;
	mov.f64 	%fd1093, 0d405EB33333333333;
	mov.f64 	%fd1095, %fd1054;
	mov.f64 	%fd1096, %fd1055;
	@%p165 bra 	$L__BB0_121;
	setp.ge.f64 	%p166, %fd145, 0d4059000000000000;
	setp.lt.f64 	%p167, %fd145, 0d4062C00000000000;
	and.pred  	%p168, %p166, %p167;
	mov.f64 	%fd1094, 0d3FF0DE00D1B71759;
	mov.f64 	%fd1093, 0d4063C28F5C28F5C3;
	mov.f64 	%fd1095, %fd1054;
	mov.f64 	%fd1096, %fd1055;
	@%p168 bra 	$L__BB0_121;
	setp.ge.f64 	%p169, %fd145, 0d4059000000000000;
	setp.lt.f64 	%p170, %fd145, 0d0000000000000000;
	and.pred  	%p171, %p169, %p170;
	mov.f64 	%fd1094, 0d3FF17DBF487FCB92;
	mov.f64 	%fd1093, 0d4065470A3D70A3D7;
	mov.f64 	%fd1095, %fd1054;
	mov.f64 	%fd1096, %fd1055;
	@%p171 bra 	$L__BB0_121;
	setp.ge.f64 	%p172, %fd145, 0d4069000000000000;
	setp.lt.f64 	%p173, %fd145, 0d406F400000000000;
	and.pred  	%p174, %p172, %p173;
	mov.f64 	%fd1094, 0d3FF204EA4A8C154D;
	mov.f64 	%fd1093, 0d406670A3D70A3D71;
	mov.f64 	%fd1095, %fd1054;
	mov.f64 	%fd1096, %fd1055;
	@%p174 bra 	$L__BB0_121;
	setp.ge.f64 	%p175, %fd145, 0d406F400000000000;
	setp.lt.f64 	%p176, %fd145, 0d4072C00000000000;
	and.pred  	%p177, %p175, %p176;
	mov.f64 	%fd1094, 0d3FF43AFB7E90FF97;
	mov.f64 	%fd1093, 0d406B2D1EB851EB85;
	mov.f64 	%fd1095, %fd1054;
	mov.f64 	%fd1096, %fd1055;
	@%p177 bra 	$L__BB0_121;
	setp.ge.f64 	%p178, %fd145, 0d4072C00000000000;
	setp.lt.f64 	%p179, %fd145, 0d4079000000000000;
	and.pred  	%p180, %p178, %p179;
	mov.f64 	%fd1094, 0d3FF68CE703AFB7E9;
	mov.f64 	%fd1093, 0d40702E3D70A3D70A;
	mov.f64 	%fd1095, %fd1054;
	mov.f64 	%fd1096, %fd1055;
	@%p180 bra 	$L__BB0_121;
	setp.ge.f64 	%p181, %fd145, 0d4079000000000000;
	setp.lt.f64 	%p182, %fd145, 0d407F400000000000;
	and.pred  	%p183, %p181, %p182;
	selp.f64 	%fd1093, 0d4075AC0000000000, 0d407C5D999999999A, %p183;
	selp.f64 	%fd1094, 0d3FFBA71DE69AD42C, 0d4000EECBFB15B574, %p183;
	mov.f64 	%fd1095, %fd1054;
	mov.f64 	%fd1096, %fd1055;
	bra.uni 	$L__BB0_121;
$L__BB0_119:
	setp.ge.f64 	%p121, %fd145, 0d4072C00000000000;
	setp.lt.f64 	%p122, %fd145, 0d408F400000000000;
	and.pred  	%p123, %p121, %p122;
	selp.f64 	%fd814, 0d3FE9F0ED3D859C8D, 0d3FEBD4E8FB00BCBE, %p123;
	setp.ge.f64 	%p124, %fd145, 0d408F400000000000;
	setp.lt.f64 	%p125, %fd145, 0d40A7700000000000;
	and.pred  	%p126, %p124, %p125;
	selp.f64 	%fd815, 0d40400BE76C8B4396, 0d40413AC083126E98, %p126;
	selp.f64 	%fd816, 0d40400BE76C8B4396, %fd815, %p123;
	selp.f64 	%fd817, 0d3FE49BE4CD749279, %fd814, %p126;
	setp.ge.f64 	%p127, %fd145, 0d40A7700000000000;
	setp.lt.f64 	%p128, %fd145, 0d40C3880000000000;
	and.pred  	%p129, %p127, %p128;
	selp.f64 	%fd818, 0d4040C083126E978D, %fd816, %p129;
	selp.f64 	%fd819, 0d3FE35B035BD512EC, %fd817, %p129;
	setp.ge.f64 	%p130, %fd145, 0d40C3880000000000;
	setp.lt.f64 	%p131, %fd145, 0d40DD4C0000000000;
	and.pred  	%p132, %p130, %p131;
	selp.f64 	%fd820, 0d4042533333333333, %fd818, %p132;
	selp.f64 	%fd821, 0d3FE21BC558644524, %fd819, %p132;
	setp.ge.f64 	%p133, %fd145, 0d40DD4C0000000000;
	selp.f64 	%fd1093, 0d404606C8B4395810, %fd820, %p133;
	selp.f64 	%fd1094, 0d3FE060956C0D6F54, %fd821, %p133;
	mov.f64 	%fd1096, 0d3FE729888F861A61;
	mov.f64 	%fd1095, 0d4020AA7EF9DB22D1;
	bra.uni 	$L__BB0_121;
$L__BB0_120:
	setp.ge.f64 	%p99, %fd145, 0d4059000000000000;
	setp.lt.f64 	%p100, %fd145, 0d4072C00000000000;
	and.pred  	%p101, %p99, %p100;
	selp.f64 	%fd798, 0d403754BC6A7EF9DB, 0d4038428F5C28F5C3, %p101;
	selp.f64 	%fd799, 0d3FEA39D5E4A38327, 0d3FEAC56D5CFAACDA, %p101;
	setp.ge.f64 	%p102, %fd145, 0d4072C00000000000;
	setp.lt.f64 	%p103, %fd145, 0d408F400000000000;
	and.pred  	%p104, %p102, %p103;
	selp.f64 	%fd800, 0d3FE836113404EA4B, %fd799, %p104;
	setp.ge.f64 	%p105, %fd145, 0d408F400000000000;
	setp.lt.f64 	%p106, %fd145, 0d409F400000000000;
	and.pred  	%p107, %p105, %p106;
	selp.f64 	%fd801, 0d4035A0C49BA5E354, %fd798, %p107;
	selp.f64 	%fd802, 0d4035A0C49BA5E354, %fd801, %p104;
	selp.f64 	%fd803, 0d3FE42F4491298890, %fd800, %p107;
	setp.ge.f64 	%p108, %fd145, 0d409F400000000000;
	setp.lt.f64 	%p109, %fd145, 0d40AF400000000000;
	and.pred  	%p110, %p108, %p109;
	selp.f64 	%fd804, 0d403688B439581062, %fd802, %p110;
	selp.f64 	%fd805, 0d3FE24A0E410B630B, %fd803, %p110;
	setp.ge.f64 	%p111, %fd145, 0d40AF400000000000;
	setp.lt.f64 	%p112, %fd145, 0d40C3880000000000;
	and.pred  	%p113, %p111, %p112;
	selp.f64 	%fd806, 0d4038B3F7CED91687, %fd804, %p113;
	selp.f64 	%fd807, 0d3FE02B2BFDB4CC25, %fd805, %p113;
	setp.ge.f64 	%p114, %fd145, 0d40C3880000000000;
	setp.lt.f64 	%p115, %fd145, 0d40D3880000000000;
	and.pred  	%p116, %p114, %p115;
	selp.f64 	%fd808, 0d403AF851EB851EB8, %fd806, %p116;
	selp.f64 	%fd809, 0d3FDDE5753A3EC02F, %fd807, %p116;
	setp.ge.f64 	%p117, %fd145, 0d40D3880000000000;
	setp.lt.f64 	%p118, %fd145, 0d40E3880000000000;
	and.pred  	%p119, %p117, %p118;
	selp.f64 	%fd810, 0d4041B5C28F5C28F6, %fd808, %p119;
	selp.f64 	%fd811, 0d3FD812D77318FC50, %fd809, %p119;
	setp.ge.f64 	%p120, %fd145, 0d40E3880000000000;
	selp.f64 	%fd1093, 0d4047CF1A9FBE76C9, %fd810, %p120;
	selp.f64 	%fd1094, 0d3FD2F05A708EDE55, %fd811, %p120;
	mov.f64 	%fd1096, 0d3FE15F30E7FF583A;
	mov.f64 	%fd1095, 0d4019000000000000;
$L__BB0_121:
	div.rn.f64 	%fd1099, %fd145, 0d408F400000000000;
	mul.f64 	%fd166, %fd1099, %fd1093;
	{
	.reg .b32 %temp; 
	mov.b64 	{%temp, %r54}, %fd166;
	}
	{
	.reg .b32 %temp; 
	mov.b64 	{%temp, %r55}, %fd1094;
	}
	shr.u32 	%r170, %r55, 20;
	and.b32  	%r171, %r170, 2047;
	add.s32 	%r172, %r171, -1012;
	mov.b64 	%rd27, %fd1094;
	shl.b64 	%rd1, %rd27, %r172;
	setp.eq.s64 	%p19, %rd1, -9223372036854775808;
	abs.f64 	%fd167, %fd166;
	setp.neu.f64 	%p184, %fd166, 0d0000000000000000;
	@%p184 bra 	$L__BB0_123;
	setp.eq.s64 	%p187, %rd1, -9223372036854775808;
	abs.f64 	%fd878, %fd1094;
	setp.neu.f64 	%p188, %fd878, 0d3FE0000000000000;
	and.pred  	%p19, %p188, %p187;
	selp.b32 	%r173, %r54, 0, %p19;
	setp.lt.s32 	%p189, %r55, 0;
	or.b32  	%r174, %r173, 2146435072;
	selp.b32 	%r175, %r174, %r173, %p189;
	mov.b32 	%r176, 0;
	mov.b64 	%fd1098, {%r176, %r175};
	bra.uni 	$L__BB0_124;
$L__BB0_123:
	{ // callseq 14, 0
	.param .b64 param0;
	st.param.f64 	[param0], %fd167;
	.param .b64 param1;
	st.param.f64 	[param1], %fd1094;
	.param .b64 retval0;
	call.uni (retval0), 
	__internal_accurate_pow, 
	(
	param0, 
	param1
	);
	ld.param.f64 	%fd870, [retval0];
	} // callseq 14
	setp.lt.s32 	%p185, %r54, 0;
	cvt.rzi.f64.f64 	%fd872, %fd1094;
	setp.neu.f64 	%p186, %fd1094, %fd872;
	neg.f64 	%fd874, %fd870;
	selp.f64 	%fd875, %fd874, %fd870, %p19;
	selp.f64 	%fd876, %fd875, %fd870, %p185;
	selp.f64 	%fd877, 0dFFF8000000000000, %fd876, %p186;
	selp.f64 	%fd1098, %fd877, %fd876, %p185;
$L__BB0_124:
	add.f64 	%fd879, %fd166, %fd1094;
	{
	.reg .b32 %temp; 
	mov.b64 	{%temp, %r177}, %fd879;
	}
	and.b32  	%r178, %r177, 2146435072;
	setp.ne.s32 	%p190, %r178, 2146435072;
	@%p190 bra 	$L__BB0_131;
	setp.num.f64 	%p191, %fd166, %fd166;
	setp.num.f64 	%p192, %fd1094, %fd1094;
	and.pred  	%p193, %p191, %p192;
	@%p193 bra 	$L__BB0_127;
	add.rn.f64 	%fd1098, %fd166, %fd1094;
	bra.uni 	$L__BB0_131;
$L__BB0_127:
	abs.f64 	%fd880, %fd1094;
	setp.neu.f64 	%p194, %fd880, 0d7FF0000000000000;
	@%p194 bra 	$L__BB0_129;
	setp.gt.f64 	%p199, %fd167, 0d3FF0000000000000;
	selp.b32 	%r186, 2146435072, 0, %p199;
	setp.lt.s32 	%p200, %r55, 0;
	xor.b32  	%r187, %r186, 2146435072;
	selp.b32 	%r188, %r187, %r186, %p200;
	setp.eq.f64 	%p201, %fd166, 0dBFF0000000000000;
	selp.b32 	%r189, 1072693248, %r188, %p201;
	mov.b32 	%r190, 0;
	mov.b64 	%fd1098, {%r190, %r189};
	bra.uni 	$L__BB0_131;
$L__BB0_129:
	setp.neu.f64 	%p195, %fd167, 0d7FF0000000000000;
	@%p195 bra 	$L__BB0_131;
	setp.lt.s32 	%p196, %r54, 0;
	setp.lt.s32 	%p197, %r55, 0;
	selp.b32 	%r179, 0, 2146435072, %p197;
	and.b32  	%r180, %r55, 2147483647;
	setp.ne.s32 	%p198, %r180, 1071644672;
	or.b32  	%r181, %r179, -2147483648;
	selp.b32 	%r182, %r181, %r179, %p198;
	selp.b32 	%r183, %r182, %r179, %p19;
	selp.b32 	%r184, %r183, %r179, %p196;
	mov.b32 	%r185, 0;
	mov.b64 	%fd1098, {%r185, %r184};
$L__BB0_131:
	setp.eq.f64 	%p202, %fd166, 0d3FF0000000000000;
	setp.eq.f64 	%p203, %fd1094, 0d0000000000000000;
	selp.f64 	%fd881, 0d3FF0000000000000, %fd1098, %p203;
	selp.f64 	%fd882, 0d3FF0000000000000, %fd881, %p202;
	setp.gt.f64 	%p204, %fd882, 0d40B3880000000000;
	selp.f64 	%fd175, 0d40B3880000000000, %fd882, %p204;
	{
	.reg .b32 %temp; 
	mov.b64 	{%temp, %r345}, %fd1099;
	}
	{
	.reg .b32 %temp; 
	mov.b64 	{%r346, %temp}, %fd1099;
	}
	setp.gt.s32 	%p205, %r345, 1048575;
	mov.b32 	%r347, -1023;
	@%p205 bra 	$L__BB0_133;
	mul.f64 	%fd1099, %fd1099, 0d4350000000000000;
	{
	.reg .b32 %temp; 
	mov.b64 	{%temp, %r345}, %fd1099;
	}
	{
	.reg .b32 %temp; 
	mov.b64 	{%r346, %temp}, %fd1099;
	}
	mov.b32 	%r347, -1077;
$L__BB0_133:
	add.s32 	%r193, %r345, -1;
	setp.gt.u32 	%p206, %r193, 2146435070;
	@%p206 bra 	$L__BB0_137;
	shr.u32 	%r196, %r345, 20;
	add.s32 	%r348, %r347, %r196;
	and.b32  	%r197, %r345, 1048575;
	or.b32  	%r198, %r197, 1072693248;
	mov.b64 	%fd1100, {%r346, %r198};
	setp.lt.u32 	%p208, %r198, 1073127583;
	@%p208 bra 	$L__BB0_136;
	{
	.reg .b32 %temp; 
	mov.b64 	{%r199, %temp}, %fd1100;
	}
	{
	.reg .b32 %temp; 
	mov.b64 	{%temp, %r200}, %fd1100;
	}
	add.s32 	%r201, %r200, -1048576;
	mov.b64 	%fd1100, {%r199, %r201};
	add.s32 	%r348, %r348, 1;
$L__BB0_136:
	add.f64 	%fd884, %fd1100, 0dBFF0000000000000;
	add.f64 	%fd885, %fd1100, 0d3FF0000000000000;
	rcp.approx.ftz.f64 	%fd886, %fd885;
	neg.f64 	%fd887, %fd885;
	fma.rn.f64 	%fd888, %fd887, %fd886, 0d3FF0000000000000;
	fma.rn.f64 	%fd889, %fd888, %fd888, %fd888;
	fma.rn.f64 	%fd890, %fd889, %fd886, %fd886;
	mul.f64 	%fd891, %fd884, %fd890;
	fma.rn.f64 	%fd892, %fd884, %fd890, %fd891;
	mul.f64 	%fd893, %fd892, %fd892;
	fma.rn.f64 	%fd894, %fd893, 0d3EB1380B3AE80F1E, 0d3ED0EE258B7A8B04;
	fma.rn.f64 	%fd895, %fd894, %fd893, 0d3EF3B2669F02676F;
	fma.rn.f64 	%fd896, %fd895, %fd893, 0d3F1745CBA9AB0956;
	fma.rn.f64 	%fd897, %fd896, %fd893, 0d3F3C71C72D1B5154;
	fma.rn.f64 	%fd898, %fd897, %fd893, 0d3F624924923BE72D;
	fma.rn.f64 	%fd899, %fd898, %fd893, 0d3F8999999999A3C4;
	fma.rn.f64 	%fd900, %fd899, %fd893, 0d3FB5555555555554;
	sub.f64 	%fd901, %fd884, %fd892;
	add.f64 	%fd902, %fd901, %fd901;
	neg.f64 	%fd903, %fd892;
	fma.rn.f64 	%fd904, %fd903, %fd884, %fd902;
	mul.f64 	%fd905, %fd890, %fd904;
	mul.f64 	%fd906, %fd893, %fd900;
	fma.rn.f64 	%fd907, %fd906, %fd892, %fd905;
	xor.b32  	%r202, %r348, -2147483648;
	mov.b32 	%r203, 1127219200;
	mov.b64 	%fd908, {%r202, %r203};
	mov.b32 	%r204, -2147483648;
	mov.b64 	%fd909, {%r204, %r203};
	sub.f64 	%fd910, %fd908, %fd909;
	fma.rn.f64 	%fd911, %fd910, 0d3FE62E42FEFA39EF, %fd892;
	fma.rn.f64 	%fd912, %fd910, 0dBFE62E42FEFA39EF, %fd911;
	sub.f64 	%fd913, %fd912, %fd892;
	sub.f64 	%fd914, %fd907, %fd913;
	fma.rn.f64 	%fd915, %fd910, 0d3C7ABC9E3B39803F, %fd914;
	add.f64 	%fd1101, %fd911, %fd915;
	bra.uni 	$L__BB0_138;
$L__BB0_137:
	fma.rn.f64 	%fd883, %fd1099, 0d7FF0000000000000, 0d7FF0000000000000;
	{
	.reg .b32 %temp; 
	mov.b64 	{%temp, %r194}, %fd1099;
	}
	and.b32  	%r195, %r194, 2147483647;
	setp.eq.s32 	%p207, %r195, 0;
	selp.f64 	%fd1101, 0dFFF0000000000000, %fd883, %p207;
$L__BB0_138:
	mul.f64 	%fd916, %fd1096, %fd1101;
	sub.f64 	%fd917, %fd1095, %fd916;
	mul.f64 	%fd184, %fd917, 0d3F91DF46AA91ED06;
	mul.f64 	%fd185, %fd145, 0d407D11DC486AD2DD;
	abs.f64 	%fd186, %fd184;
	setp.neu.f64 	%p209, %fd186, 0d7FF0000000000000;
	@%p209 bra 	$L__BB0_140;
	mov.f64 	%fd923, 0d0000000000000000;
	mul.rn.f64 	%fd1103, %fd184, %fd923;
	mov.pred 	%p297, -1;
	bra.uni 	$L__BB0_143;
$L__BB0_140:
	mul.f64 	%fd918, %fd184, 0d3FE45F306DC9C883;
	cvt.rni.s32.f64 	%r349, %fd918;
	cvt.rn.f64.s32 	%fd919, %r349;
	fma.rn.f64 	%fd920, %fd919, 0dBFF921FB54442D18, %fd184;
	fma.rn.f64 	%fd921, %fd919, 0dBC91A62633145C00, %fd920;
	fma.rn.f64 	%fd1103, %fd919, 0dB97B839A252049C0, %fd921;
	setp.ltu.f64 	%p210, %fd186, 0d41E0000000000000;
	@%p210 bra 	$L__BB0_142;
	{ // callseq 15, 0
	.param .b64 param0;
	st.param.f64 	[param0], %fd184;
	.param .align 16 .b8 retval0[16];
	call.uni (retval0), 
	__internal_trig_reduction_slowpathd, 
	(
	param0
	);
	ld.param.f64 	%fd1103, [retval0];
	ld.param.b32 	%r349, [retval0+8];
	} // callseq 15
$L__BB0_142:
	and.b32  	%r206, %r349, 1;
	setp.eq.b32 	%p211, %r206, 1;
	not.pred 	%p297, %p211;
$L__BB0_143:
	mul.f64 	%fd924, %fd1103, %fd1103;
	fma.rn.f64 	%fd925, %fd924, 0d3EE48DAC2799BCB9, 0dBEF9757C5B27EBB1;
	fma.rn.f64 	%fd926, %fd925, %fd924, 0d3F0980E90FD91E04;
	fma.rn.f64 	%fd927, %fd926, %fd924, 0dBEFAE2B0417D7E1D;
	fma.rn.f64 	%fd928, %fd927, %fd924, 0d3F119F5341BFBA57;
	fma.rn.f64 	%fd929, %fd928, %fd924, 0d3F15E791A00F6919;
	fma.rn.f64 	%fd930, %fd929, %fd924, 0d3F2FF2E7FADEC73A;
	fma.rn.f64 	%fd931, %fd930, %fd924, 0d3F434BC1B206DA62;
	fma.rn.f64 	%fd932, %fd931, %fd924, 0d3F57DB18EF2F83F9;
	fma.rn.f64 	%fd933, %fd932, %fd924, 0d3F6D6D2E7AE49FBC;
	fma.rn.f64 	%fd934, %fd933, %fd924, 0d3F8226E3A816A776;
	fma.rn.f64 	%fd935, %fd934, %fd924, 0d3F9664F485D25660;
	fma.rn.f64 	%fd936, %fd935, %fd924, 0d3FABA1BA1BABF31D;
	fma.rn.f64 	%fd937, %fd936, %fd924, 0d3FC11111111105D2;
	fma.rn.f64 	%fd938, %fd937, %fd924, 0d3FD555555555555E;
	mul.f64 	%fd192, %fd924, %fd938;
	fma.rn.f64 	%fd1104, %fd192, %fd1103, %fd1103;
	@%p297 bra 	$L__BB0_145;
	sub.f64 	%fd939, %fd1104, %fd1103;
	neg.f64 	%fd940, %fd939;
	fma.rn.f64 	%fd941, %fd192, %fd1103, %fd940;
	rcp.approx.ftz.f64 	%fd942, %fd1104;
	neg.f64 	%fd943, %fd1104;
	fma.rn.f64 	%fd944, %fd943, %fd942, 0d3FF0000000000000;
	fma.rn.f64 	%fd945, %fd944, %fd944, %fd944;
	fma.rn.f64 	%fd946, %fd945, %fd942, %fd942;
	neg.f64 	%fd947, %fd946;
	fma.rn.f64 	%fd948, %fd1104, %fd947, 0d3FF0000000000000;
	fma.rn.f64 	%fd949, %fd947, %fd941, %fd948;
	fma.rn.f64 	%fd1104, %fd949, %fd947, %fd947;
$L__BB0_145:
	div.rn.f64 	%fd950, %fd185, 0d408F400000000000;
	mul.f64 	%fd196, %fd950, %fd1104;
	max.s32 	%r207, %r4, %r3;
	max.s32 	%r208, %r207, %r2;
	setp.ge.s32 	%p213, %r208, %r85;
	@%p213 bra 	$L__BB0_191;
	ld.param.f64 	%fd1053, [gauss_param_1];
	add.f64 	%fd951, %fd255, %fd255;
	mul.f64 	%fd952, %fd951, 0d400921FB54442C46;
	mul.f64 	%fd953, %fd952, %fd196;
	mul.f64 	%fd954, %fd175, %fd953;
	div.rn.f64 	%fd197, %fd1053, %fd954;
	{
	.reg .b32 %temp; 
	mov.b64 	{%temp, %r69}, %fd150;
	}
	mov.f64 	%fd955, 0d4000000000000000;
	{
	.reg .b32 %temp; 
	mov.b64 	{%temp, %r209}, %fd955;
	}
	and.b32  	%r71, %r209, 2146435072;
	setp.eq.s32 	%p214, %r71, 1062207488;
	abs.f64 	%fd198, %fd150;
	{ // callseq 16, 0
	.param .b64 param0;
	st.param.f64 	[param0], %fd198;
	.param .b64 param1;
	st.param.f64 	[param1], 0d4000000000000000;
	.param .b64 retval0;
	call.uni (retval0), 
	__internal_accurate_pow, 
	(
	param0, 
	param1
	);
	ld.param.f64 	%fd956, [retval0];
	} // callseq 16
	setp.lt.s32 	%p215, %r69, 0;
	neg.f64 	%fd958, %fd956;
	selp.f64 	%fd959, %fd958, %fd956, %p214;
	selp.f64 	%fd1106, %fd959, %fd956, %p215;
	setp.neu.f64 	%p216, %fd150, 0d0000000000000000;
	@%p216 bra 	$L__BB0_148;
	setp.eq.s32 	%p217, %r71, 1062207488;
	selp.b32 	%r210, %r69, 0, %p217;
	setp.lt.s32 	%p218, %r209, 0;
	or.b32  	%r211, %r210, 2146435072;
	selp.b32 	%r212, %r211, %r210, %p218;
	mov.b32 	%r213, 0;
	mov.b64 	%fd1106, {%r213, %r212};
$L__BB0_148:
	add.f64 	%fd960, %fd150, 0d4000000000000000;
	{
	.reg .b32 %temp; 
	mov.b64 	{%temp, %r214}, %fd960;
	}
	and.b32  	%r215, %r214, 2146435072;
	setp.ne.s32 	%p219, %r215, 2146435072;
	@%p219 bra 	$L__BB0_153;
	setp.num.f64 	%p220, %fd150, %fd150;
	@%p220 bra 	$L__BB0_151;
	mov.f64 	%fd961, 0d4000000000000000;
	add.rn.f64 	%fd1106, %fd150, %fd961;
	bra.uni 	$L__BB0_153;
$L__BB0_151:
	setp.neu.f64 	%p221, %fd198, 0d7FF0000000000000;
	@%p221 bra 	$L__BB0_153;
	setp.lt.s32 	%p222, %r69, 0;
	setp.eq.s32 	%p223, %r71, 1062207488;
	setp.lt.s32 	%p224, %r209, 0;
	selp.b32 	%r217, 0, 2146435072, %p224;
	and.b32  	%r218, %r209, 2147483647;
	setp.ne.s32 	%p225, %r218, 1071644672;
	or.b32  	%r219, %r217, -2147483648;
	selp.b32 	%r220, %r219, %r217, %p225;
	selp.b32 	%r221, %r220, %r217, %p223;
	selp.b32 	%r222, %r221, %r217, %p222;
	mov.b32 	%r223, 0;
	mov.b64 	%fd1106, {%r223, %r222};
$L__BB0_153:
	setp.eq.s32 	%p226, %r71, 1062207488;
	setp.eq.f64 	%p227, %fd150, 0d3FF0000000000000;
	neg.f64 	%fd962, %fd1106;
	selp.f64 	%fd205, 0dBFF0000000000000, %fd962, %p227;
	{
	.reg .b32 %temp; 
	mov.b64 	{%temp, %r72}, %fd196;
	}
	abs.f64 	%fd206, %fd196;
	{ // callseq 17, 0
	.param .b64 param0;
	st.param.f64 	[param0], %fd206;
	.param .b64 param1;
	st.param.f64 	[param1], 0d4000000000000000;
	.param .b64 retval0;
	call.uni (retval0), 
	__internal_accurate_pow, 
	(
	param0, 
	param1
	);
	ld.param.f64 	%fd963, [retval0];
	} // callseq 17
	setp.lt.s32 	%p228, %r72, 0;
	neg.f64 	%fd965, %fd963;
	selp.f64 	%fd966, %fd965, %fd963, %p226;
	selp.f64 	%fd1108, %fd966, %fd963, %p228;
	setp.neu.f64 	%p229, %fd196, 0d0000000000000000;
	@%p229 bra 	$L__BB0_155;
	setp.eq.s32 	%p230, %r71, 1062207488;
	selp.b32 	%r225, %r72, 0, %p230;
	setp.lt.s32 	%p231, %r209, 0;
	or.b32  	%r226, %r225, 2146435072;
	selp.b32 	%r227, %r226, %r225, %p231;
	mov.b32 	%r228, 0;
	mov.b64 	%fd1108, {%r228, %r227};
$L__BB0_155:
	add.f64 	%fd967, %fd196, 0d4000000000000000;
	{
	.reg .b32 %temp; 
	mov.b64 	{%temp, %r229}, %fd967;
	}
	and.b32  	%r230, %r229, 2146435072;
	setp.ne.s32 	%p232, %r230, 2146435072;
	@%p232 bra 	$L__BB0_160;
	setp.num.f64 	%p233, %fd196, %fd196;
	@%p233 bra 	$L__BB0_158;
	mov.f64 	%fd968, 0d4000000000000000;
	add.rn.f64 	%fd1108, %fd196, %fd968;
	bra.uni 	$L__BB0_160;
$L__BB0_158:
	setp.neu.f64 	%p234, %fd206, 0d7FF0000000000000;
	@%p234 bra 	$L__BB0_160;
	setp.lt.s32 	%p235, %r72, 0;
	setp.eq.s32 	%p236, %r71, 1062207488;
	setp.lt.s32 	%p237, %r209, 0;
	selp.b32 	%r232, 0, 2146435072, %p237;
	and.b32  	%r233, %r209, 2147483647;
	setp.ne.s32 	%p238, %r233, 1071644672;
	or.b32  	%r234, %r232, -2147483648;
	selp.b32 	%r235, %r234, %r232, %p238;
	selp.b32 	%r236, %r235, %r232, %p236;
	selp.b32 	%r237, %r236, %r232, %p235;
	mov.b32 	%r238, 0;
	mov.b64 	%fd1108, {%r238, %r237};
$L__BB0_160:
	setp.eq.f64 	%p239, %fd196, 0d3FF0000000000000;
	add.f64 	%fd969, %fd1108, %fd1108;
	selp.f64 	%fd970, 0d4000000000000000, %fd969, %p239;
	div.rn.f64 	%fd213, %fd205, %fd970;
	fma.rn.f64 	%fd971, %fd213, 0d3FF71547652B82FE, 0d4338000000000000;
	{
	.reg .b32 %temp; 
	mov.b64 	{%r73, %temp}, %fd971;
	}
	mov.f64 	%fd972, 0dC338000000000000;
	add.rn.f64 	%fd973, %fd971, %fd972;
	fma.rn.f64 	%fd974, %fd973, 0dBFE62E42FEFA39EF, %fd213;
	fma.rn.f64 	%fd975, %fd973, 0dBC7ABC9E3B39803F, %fd974;
	fma.rn.f64 	%fd976, %fd975, 0d3E5ADE1569CE2BDF, 0d3E928AF3FCA213EA;
	fma.rn.f64 	%fd977, %fd976, %fd975, 0d3EC71DEE62401315;
	fma.rn.f64 	%fd978, %fd977, %fd975, 0d3EFA01997C89EB71;
	fma.rn.f64 	%fd979, %fd978, %fd975, 0d3F2A01A014761F65;
	fma.rn.f64 	%fd980, %fd979, %fd975, 0d3F56C16C1852B7AF;
	fma.rn.f64 	%fd981, %fd980, %fd975, 0d3F81111111122322;
	fma.rn.f64 	%fd982, %fd981, %fd975, 0d3FA55555555502A1;
	fma.rn.f64 	%fd983, %fd982, %fd975, 0d3FC5555555555511;
	fma.rn.f64 	%fd984, %fd983, %fd975, 0d3FE000000000000B;
	fma.rn.f64 	%fd985, %fd984, %fd975, 0d3FF0000000000000;
	fma.rn.f64 	%fd986, %fd985, %fd975, 0d3FF0000000000000;
	{
	.reg .b32 %temp; 
	mov.b64 	{%r74, %temp}, %fd986;
	}
	{
	.reg .b32 %temp; 
	mov.b64 	{%temp, %r75}, %fd986;
	}
	shl.b32 	%r239, %r73, 20;
	add.s32 	%r240, %r239, %r75;
	mov.b64 	%fd1109, {%r74, %r240};
	{
	.reg .b32 %temp; 
	mov.b64 	{%temp, %r241}, %fd213;
	}
	mov.b32 	%f4, %r241;
	abs.f32 	%f1, %f4;
	setp.lt.f32 	%p240, %f1, 0f4086232B;
	@%p240 bra 	$L__BB0_163;
	setp.lt.f64 	%p241, %fd213, 0d0000000000000000;
	add.f64 	%fd987, %fd213, 0d7FF0000000000000;
	selp.f64 	%fd1109, 0d0000000000000000, %fd987, %p241;
	setp.geu.f32 	%p242, %f1, 0f40874800;
	@%p242 bra 	$L__BB0_163;
	shr.u32 	%r242, %r73, 31;
	add.s32 	%r243, %r73, %r242;
	shr.s32 	%r244, %r243, 1;
	shl.b32 	%r245, %r244, 20;
	add.s32 	%r246, %r75, %r245;
	mov.b64 	%fd988, {%r74, %r246};
	sub.s32 	%r247, %r73, %r244;
	shl.b32 	%r248, %r247, 20;
	add.s32 	%r249, %r248, 1072693248;
	mov.b32 	%r250, 0;
	mov.b64 	%fd989, {%r250, %r249};
	mul.f64 	%fd1109, %fd989, %fd988;
$L__BB0_163:
	setp.eq.s32 	%p243, %r71, 1062207488;
	mul.f64 	%fd218, %fd197, %fd1109;
	sub.f64 	%fd219, %fd2, %fd258;
	{
	.reg .b32 %temp; 
	mov.b64 	{%temp, %r76}, %fd219;
	}
	abs.f64 	%fd220, %fd219;
	{ // callseq 18, 0
	.param .b64 param0;
	st.param.f64 	[param0], %fd220;
	.param .b64 param1;
	st.param.f64 	[param1], 0d4000000000000000;
	.param .b64 retval0;
	call.uni (retval0), 
	__internal_accurate_pow, 
	(
	param0, 
	param1
	);
	ld.param.f64 	%fd990, [retval0];
	} // callseq 18
	setp.lt.s32 	%p244, %r76, 0;
	neg.f64 	%fd992, %fd990;
	selp.f64 	%fd993, %fd992, %fd990, %p243;
	selp.f64 	%fd1111, %fd993, %fd990, %p244;
	setp.neu.f64 	%p245, %fd219, 0d0000000000000000;
	@%p245 bra 	$L__BB0_165;
	setp.eq.s32 	%p246, %r71, 1062207488;
	selp.b32 	%r252, %r76, 0, %p246;
	setp.lt.s32 	%p247, %r209, 0;
	or.b32  	%r253, %r252, 2146435072;
	selp.b32 	%r254, %r253, %r252, %p247;
	mov.b32 	%r255, 0;
	mov.b64 	%fd1111, {%r255, %r254};
$L__BB0_165:
	add.f64 	%fd994, %fd219, 0d4000000000000000;
	{
	.reg .b32 %temp; 
	mov.b64 	{%temp, %r256}, %fd994;
	}
	and.b32  	%r257, %r256, 2146435072;
	setp.ne.s32 	%p248, %r257, 2146435072;
	@%p248 bra 	$L__BB0_170;
	setp.num.f64 	%p249, %fd219, %fd219;
	@%p249 bra 	$L__BB0_168;
	mov.f64 	%fd995, 0d4000000000000000;
	add.rn.f64 	%fd1111, %fd219, %fd995;
	bra.uni 	$L__BB0_170;
$L__BB0_168:
	setp.neu.f64 	%p250, %fd220, 0d7FF0000000000000;
	@%p250 bra 	$L__BB0_170;
	setp.lt.s32 	%p251, %r76, 0;
	setp.eq.s32 	%p252, %r71, 1062207488;
	setp.lt.s32 	%p253, %r209, 0;
	selp.b32 	%r259, 0, 2146435072, %p253;
	and.b32  	%r260, %r209, 2147483647;
	setp.ne.s32 	%p254, %r260, 1071644672;
	or.b32  	%r261, %r259, -2147483648;
	selp.b32 	%r262, %r261, %r259, %p254;
	selp.b32 	%r263, %r262, %r259, %p252;
	selp.b32 	%r264, %r263, %r259, %p251;
	mov.b32 	%r265, 0;
	mov.b64 	%fd1111, {%r265, %r264};
$L__BB0_170:
	setp.eq.s32 	%p255, %r71, 1062207488;
	setp.eq.f64 	%p256, %fd219, 0d3FF0000000000000;
	neg.f64 	%fd996, %fd1111;
	selp.f64 	%fd227, 0dBFF0000000000000, %fd996, %p256;
	{
	.reg .b32 %temp; 
	mov.b64 	{%temp, %r77}, %fd175;
	}
	abs.f64 	%fd228, %fd175;
	{ // callseq 19, 0
	.param .b64 param0;
	st.param.f64 	[param0], %fd228;
	.param .b64 param1;
	st.param.f64 	[param1], 0d4000000000000000;
	.param .b64 retval0;
	call.uni (retval0), 
	__internal_accurate_pow, 
	(
	param0, 
	param1
	);
	ld.param.f64 	%fd997, [retval0];
	} // callseq 19
	setp.lt.s32 	%p257, %r77, 0;
	neg.f64 	%fd999, %fd997;
	selp.f64 	%fd1000, %fd999, %fd997, %p255;
	selp.f64 	%fd1113, %fd1000, %fd997, %p257;
	setp.neu.f64 	%p258, %fd175, 0d0000000000000000;
	@%p258 bra 	$L__BB0_172;
	setp.eq.s32 	%p259, %r71, 1062207488;
	selp.b32 	%r267, %r77, 0, %p259;
	setp.lt.s32 	%p260, %r209, 0;
	or.b32  	%r268, %r267, 2146435072;
	selp.b32 	%r269, %r268, %r267, %p260;
	mov.b32 	%r270, 0;
	mov.b64 	%fd1113, {%r270, %r269};
$L__BB0_172:
	add.f64 	%fd1001, %fd175, 0d4000000000000000;
	{
	.reg .b32 %temp; 
	mov.b64 	{%temp, %r271}, %fd1001;
	}
	and.b32  	%r272, %r271, 2146435072;
	setp.ne.s32 	%p261, %r272, 2146435072;
	@%p261 bra 	$L__BB0_177;
	setp.num.f64 	%p262, %fd175, %fd175;
	@%p262 bra 	$L__BB0_175;
	mov.f64 	%fd1002, 0d4000000000000000;
	add.rn.f64 	%fd1113, %fd175, %fd1002;
	bra.uni 	$L__BB0_177;
$L__BB0_175:
	setp.neu.f64 	%p263, %fd228, 0d7FF0000000000000;
	@%p263 bra 	$L__BB0_177;
	setp.lt.s32 	%p264, %r77, 0;
	setp.eq.s32 	%p265, %r71, 1062207488;
	setp.lt.s32 	%p266, %r209, 0;
	selp.b32 	%r274, 0, 2146435072, %p266;
	and.b32  	%r275, %r209, 2147483647;
	setp.ne.s32 	%p267, %r275, 1071644672;
	or.b32  	%r276, %r274, -2147483648;
	selp.b32 	%r277, %r276, %r274, %p267;
	selp.b32 	%r278, %r277, %r274, %p265;
	selp.b32 	%r279, %r278, %r274, %p264;
	mov.b32 	%r280, 0;
	mov.b64 	%fd1113, {%r280, %r279};
$L__BB0_177:
	setp.eq.f64 	%p268, %fd175, 0d3FF0000000000000;
	selp.f64 	%fd235, 0d3FF0000000000000, %fd1113, %p268;
	add.f64 	%fd1003, %fd235, %fd235;
	div.rn.f64 	%fd236, %fd227, %fd1003;
	fma.rn.f64 	%fd1004, %fd236, 0d3FF71547652B82FE, 0d4338000000000000;
	{
	.reg .b32 %temp; 
	mov.b64 	{%r78, %temp}, %fd1004;
	}
	mov.f64 	%fd1005, 0dC338000000000000;
	add.rn.f64 	%fd1006, %fd1004, %fd1005;
	fma.rn.f64 	%fd1007, %fd1006, 0dBFE62E42FEFA39EF, %fd236;
	fma.rn.f64 	%fd1008, %fd1006, 0dBC7ABC9E3B39803F, %fd1007;
	fma.rn.f64 	%fd1009, %fd1008, 0d3E5ADE1569CE2BDF, 0d3E928AF3FCA213EA;
	fma.rn.f64 	%fd1010, %fd1009, %fd1008, 0d3EC71DEE62401315;
	fma.rn.f64 	%fd1011, %fd1010, %fd1008, 0d3EFA01997C89EB71;
	fma.rn.f64 	%fd1012, %fd1011, %fd1008, 0d3F2A01A014761F65;
	fma.rn.f64 	%fd1013, %fd1012, %fd1008, 0d3F56C16C1852B7AF;
	fma.rn.f64 	%fd1014, %fd1013, %fd1008, 0d3F81111111122322;
	fma.rn.f64 	%fd1015, %fd1014, %fd1008, 0d3FA55555555502A1;
	fma.rn.f64 	%fd1016, %fd1015, %fd1008, 0d3FC5555555555511;
	fma.rn.f64 	%fd1017, %fd1016, %fd1008, 0d3FE000000000000B;
	fma.rn.f64 	%fd1018, %fd1017, %fd1008, 0d3FF0000000000000;
	fma.rn.f64 	%fd1019, %fd1018, %fd1008, 0d3FF0000000000000;
	{
	.reg .b32 %temp; 
	mov.b64 	{%r79, %temp}, %fd1019;
	}
	{
	.reg .b32 %temp; 
	mov.b64 	{%temp, %r80}, %fd1019;
	}
	shl.b32 	%r281, %r78, 20;
	add.s32 	%r282, %r281, %r80;
	mov.b64 	%fd1114, {%r79, %r282};
	{
	.reg .b32 %temp; 
	mov.b64 	{%temp, %r283}, %fd236;
	}
	mov.b32 	%f5, %r283;
	abs.f32 	%f2, %f5;
	setp.lt.f32 	%p269, %f2, 0f4086232B;
	@%p269 bra 	$L__BB0_180;
	setp.lt.f64 	%p270, %fd236, 0d0000000000000000;
	add.f64 	%fd1020, %fd236, 0d7FF0000000000000;
	selp.f64 	%fd1114, 0d0000000000000000, %fd1020, %p270;
	setp.geu.f32 	%p271, %f2, 0f40874800;
	@%p271 bra 	$L__BB0_180;
	shr.u32 	%r284, %r78, 31;
	add.s32 	%r285, %r78, %r284;
	shr.s32 	%r286, %r285, 1;
	shl.b32 	%r287, %r286, 20;
	add.s32 	%r288, %r80, %r287;
	mov.b64 	%fd1021, {%r79, %r288};
	sub.s32 	%r289, %r78, %r286;
	shl.b32 	%r290, %r289, 20;
	add.s32 	%r291, %r290, 1072693248;
	mov.b32 	%r292, 0;
	mov.b64 	%fd1022, {%r292, %r291};
	mul.f64 	%fd1114, %fd1022, %fd1021;
$L__BB0_180:
	setp.eq.s32 	%p272, %r71, 1062207488;
	add.f64 	%fd241, %fd258, %fd2;
	{
	.reg .b32 %temp; 
	mov.b64 	{%temp, %r81}, %fd241;
	}
	abs.f64 	%fd242, %fd241;
	{ // callseq 20, 0
	.param .b64 param0;
	st.param.f64 	[param0], %fd242;
	.param .b64 param1;
	st.param.f64 	[param1], 0d4000000000000000;
	.param .b64 retval0;
	call.uni (retval0), 
	__internal_accurate_pow, 
	(
	param0, 
	param1
	);
	ld.param.f64 	%fd1023, [retval0];
	} // callseq 20
	setp.lt.s32 	%p273, %r81, 0;
	neg.f64 	%fd1025, %fd1023;
	selp.f64 	%fd1026, %fd1025, %fd1023, %p272;
	selp.f64 	%fd1116, %fd1026, %fd1023, %p273;
	setp.neu.f64 	%p274, %fd241, 0d0000000000000000;
	@%p274 bra 	$L__BB0_182;
	setp.eq.s32 	%p275, %r71, 1062207488;
	selp.b32 	%r294, %r81, 0, %p275;
	setp.lt.s32 	%p276, %r209, 0;
	or.b32  	%r295, %r294, 2146435072;
	selp.b32 	%r296, %r295, %r294, %p276;
	mov.b32 	%r297, 0;
	mov.b64 	%fd1116, {%r297, %r296};
$L__BB0_182:
	add.f64 	%fd1027, %fd241, 0d4000000000000000;
	{
	.reg .b32 %temp; 
	mov.b64 	{%temp, %r298}, %fd1027;
	}
	and.b32  	%r299, %r298, 2146435072;
	setp.ne.s32 	%p277, %r299, 2146435072;
	@%p277 bra 	$L__BB0_187;
	setp.num.f64 	%p278, %fd241, %fd241;
	@%p278 bra 	$L__BB0_185;
	mov.f64 	%fd1028, 0d4000000000000000;
	add.rn.f64 	%fd1116, %fd241, %fd1028;
	bra.uni 	$L__BB0_187;
$L__BB0_185:
	setp.neu.f64 	%p279, %fd242, 0d7FF0000000000000;
	@%p279 bra 	$L__BB0_187;
	setp.lt.s32 	%p280, %r81, 0;
	setp.eq.s32 	%p281, %r71, 1062207488;
	setp.lt.s32 	%p282, %r209, 0;
	selp.b32 	%r301, 0, 2146435072, %p282;
	and.b32  	%r302, %r209, 2147483647;
	setp.ne.s32 	%p283, %r302, 1071644672;
	or.b32  	%r303, %r301, -2147483648;
	selp.b32 	%r304, %r303, %r301, %p283;
	selp.b32 	%r305, %r304, %r301, %p281;
	selp.b32 	%r306, %r305, %r301, %p280;
	mov.b32 	%r307, 0;
	mov.b64 	%fd1116, {%r307, %r306};
$L__BB0_187:
	setp.eq.f64 	%p284, %fd241, 0d3FF0000000000000;
	mul.f64 	%fd1029, %fd1116, 0dBFE0000000000000;
	selp.f64 	%fd1030, 0dBFE0000000000000, %fd1029, %p284;
	mul.f64 	%fd249, %fd235, %fd1030;
	fma.rn.f64 	%fd1031, %fd249, 0d3FF71547652B82FE, 0d4338000000000000;
	{
	.reg .b32 %temp; 
	mov.b64 	{%r82, %temp}, %fd1031;
	}
	mov.f64 	%fd1032, 0dC338000000000000;
	add.rn.f64 	%fd1033, %fd1031, %fd1032;
	fma.rn.f64 	%fd1034, %fd1033, 0dBFE62E42FEFA39EF, %fd249;
	fma.rn.f64 	%fd1035, %fd1033, 0dBC7ABC9E3B39803F, %fd1034;
	fma.rn.f64 	%fd1036, %fd1035, 0d3E5ADE1569CE2BDF, 0d3E928AF3FCA213EA;
	fma.rn.f64 	%fd1037, %fd1036, %fd1035, 0d3EC71DEE62401315;
	fma.rn.f64 	%fd1038, %fd1037, %fd1035, 0d3EFA01997C89EB71;
	fma.rn.f64 	%fd1039, %fd1038, %fd1035, 0d3F2A01A014761F65;
	fma.rn.f64 	%fd1040, %fd1039, %fd1035, 0d3F56C16C1852B7AF;
	fma.rn.f64 	%fd1041, %fd1040, %fd1035, 0d3F81111111122322;
	fma.rn.f64 	%fd1042, %fd1041, %fd1035, 0d3FA55555555502A1;
	fma.rn.f64 	%fd1043, %fd1042, %fd1035, 0d3FC5555555555511;
	fma.rn.f64 	%fd1044, %fd1043, %fd1035, 0d3FE000000000000B;
	fma.rn.f64 	%fd1045, %fd1044, %fd1035, 0d3FF0000000000000;
	fma.rn.f64 	%fd1046, %fd1045, %fd1035, 0d3FF0000000000000;
	{
	.reg .b32 %temp; 
	mov.b64 	{%r83, %temp}, %fd1046;
	}
	{
	.reg .b32 %temp; 
	mov.b64 	{%temp, %r84}, %fd1046;
	}
	shl.b32 	%r308, %r82, 20;
	add.s32 	%r309, %r308, %r84;
	mov.b64 	%fd1117, {%r83, %r309};
	{
	.reg .b32 %temp; 
	mov.b64 	{%temp, %r310}, %fd249;
	}
	mov.b32 	%f6, %r310;
	abs.f32 	%f3, %f6;
	setp.lt.f32 	%p285, %f3, 0f4086232B;
	@%p285 bra 	$L__BB0_190;
	setp.lt.f64 	%p286, %fd249, 0d0000000000000000;
	add.f64 	%fd1047, %fd249, 0d7FF0000000000000;
	selp.f64 	%fd1117, 0d0000000000000000, %fd1047, %p286;
	setp.geu.f32 	%p287, %f3, 0f40874800;
	@%p287 bra 	$L__BB0_190;
	shr.u32 	%r311, %r82, 31;
	add.s32 	%r312, %r82, %r311;
	shr.s32 	%r313, %r312, 1;
	shl.b32 	%r314, %r313, 20;
	add.s32 	%r315, %r84, %r314;
	mov.b64 	%fd1048, {%r83, %r315};
	sub.s32 	%r316, %r82, %r313;
	shl.b32 	%r317, %r316, 20;
	add.s32 	%r318, %r317, 1072693248;
	mov.b32 	%r319, 0;
	mov.b64 	%fd1049, {%r319, %r318};
	mul.f64 	%fd1117, %fd1049, %fd1048;
$L__BB0_190:
	ld.param.u64 	%rd31, [gauss_param_7];
	add.f64 	%fd1050, %fd1114, %fd1117;
	mul.f64 	%fd1051, %fd218, %fd1050;
	mul.f64 	%fd1052, %fd1051, 0d412E848000000000;
	mad.lo.s32 	%r320, %r2, %r85, %r3;
	mad.lo.s32 	%r321, %r320, %r85, %r4;
	cvta.to.global.u64 	%rd28, %rd31;
	mul.wide.s32 	%rd29, %r321, 8;
	add.s64 	%rd30, %rd28, %rd29;
	st.global.f64 	[%rd30], %fd1052;
$L__BB0_191:
	ret;

}
.func  (.param .align 16 .b8 func_retval0[16]) __internal_trig_reduction_slowpathd(
	.param .b64 __internal_trig_reduction_slowpathd_param_0
)
{
	.local .align 8 .b8 	__local_depot1[40];
	.reg .b64 	%SP;
	.reg .b64 	%SPL;
	.reg .pred 	%p<10>;
	.reg .b32 	%r<47>;
	.reg .b64 	%rd<74>;
	.reg .b64 	%fd<5>;

	mov.u64 	%SPL, __local_depot1;
	ld.param.f64 	%fd4, [__internal_trig_reduction_slowpathd_param_0];
	add.u64 	%rd1, %SPL, 0;
	{
	.reg .b32 %temp; 
	mov.b64 	{%temp, %r1}, %fd4;
	}
	shr.u32 	%r2, %r1, 20;
	and.b32  	%r3, %r2, 2047;
	setp.eq.s32 	%p1, %r3, 2047;
	mov.b32 	%r46, 0;
	@%p1 bra 	$L__BB1_9;
	add.s32 	%r20, %r3, -1024;
	mov.b64 	%rd20, %fd4;
	shl.b64 	%rd2, %rd20, 11;
	shr.u32 	%r4, %r20, 6;
	sub.s32 	%r45, 15, %r4;
	sub.s32 	%r21, 19, %r4;
	setp.lt.u32 	%p2, %r20, 128;
	selp.b32 	%r6, 18, %r21, %p2;
	setp.ge.s32 	%p3, %r45, %r6;
	mov.b64 	%rd70, 0;
	@%p3 bra 	$L__BB1_4;
	add.s32 	%r23, %r6, %r4;
	neg.s32 	%r43, %r23;
	or.b64  	%rd3, %rd2, -9223372036854775808;
	mov.b64 	%rd70, 0;
	mov.b32 	%r42, 0;
	mov.u64 	%rd25, __cudart_i2opi_d;
	mov.u32 	%r44, %r45;
$L__BB1_3:
	.pragma "nounroll";
	mul.wide.s32 	%rd22, %r42, 8;
	add.s64 	%rd23, %rd1, %rd22;
	mul.wide.s32 	%rd24, %r44, 8;
	add.s64 	%rd26, %rd25, %rd24;
	ld.global.nc.u64 	%rd27, [%rd26];
	{
	.reg .u32 %r0, %r1, %r2, %r3, %alo, %ahi, %blo, %bhi, %clo, %chi;
	mov.b64 	{%alo,%ahi}, %rd27;
	mov.b64 	{%blo,%bhi}, %rd3;
	mov.b64 	{%clo,%chi}, %rd70;
	mad.lo.cc.u32 	%r0, %alo, %blo, %clo;
	madc.hi.cc.u32 	%r1, %alo, %blo, %chi;
	madc.hi.u32 	%r2, %alo, %bhi, 0;
	mad.lo.cc.u32 	%r1, %alo, %bhi, %r1;
	madc.hi.cc.u32 	%r2, %ahi, %blo, %r2;
	madc.hi.u32 	%r3, %ahi, %bhi, 0;
	mad.lo.cc.u32 	%r1, %ahi, %blo, %r1;
	madc.lo.cc.u32 	%r2, %ahi, %bhi, %r2;
	addc.u32 	%r3, %r3, 0;
	mov.b64 	%rd28, {%r0,%r1};
	mov.b64 	%rd70, {%r2,%r3};
	}
	st.local.u64 	[%rd23], %rd28;
	add.s32 	%r44, %r44, 1;
	add.s32 	%r43, %r43, 1;
	add.s32 	%r42, %r42, 1;
	setp.ne.s32 	%p4, %r43, -15;
	mov.u32 	%r45, %r6;
	@%p4 bra 	$L__BB1_3;
$L__BB1_4:
	cvt.s64.s32 	%rd29, %r45;
	cvt.u64.u32 	%rd30, %r4;
	add.s64 	%rd31, %rd30, %rd29;
	shl.b64 	%rd32, %rd31, 3;
	add.s64 	%rd33, %rd1, %rd32;
	st.local.u64 	[%rd33+-120], %rd70;
	and.b32  	%r15, %r2, 63;
	ld.local.u64 	%rd72, [%rd1+16];
	ld.local.u64 	%rd71, [%rd1+24];
	setp.eq.s32 	%p5, %r15, 0;
	@%p5 bra 	$L__BB1_6;
	shl.b64 	%rd34, %rd71, %r15;
	shr.u64 	%rd35, %rd72, 1;
	xor.b32  	%r24, %r15, 63;
	shr.u64 	%rd36, %rd35, %r24;
	or.b64  	%rd71, %rd34, %rd36;
	ld.local.u64 	%rd37, [%rd1+8];
	shl.b64 	%rd38, %rd72, %r15;
	shr.u64 	%rd39, %rd37, 1;
	shr.u64 	%rd40, %rd39, %r24;
	or.b64  	%rd72, %rd38, %rd40;
$L__BB1_6:
	and.b32  	%r25, %r1, -2147483648;
	shr.u64 	%rd41, %rd71, 62;
	cvt.u32.u64 	%r26, %rd41;
	mov.b64 	{%r27, %r28}, %rd71;
	mov.b64 	{%r29, %r30}, %rd72;
	shf.l.wrap.b32 	%r31, %r30, %r27, 2;
	shf.l.wrap.b32 	%r32, %r27, %r28, 2;
	mov.b64 	%rd42, {%r31, %r32};
	shl.b64 	%rd43, %rd72, 2;
	shr.u64 	%rd44, %rd42, 63;
	cvt.u32.u64 	%r33, %rd44;
	add.s32 	%r34, %r33, %r26;
	setp.eq.s32 	%p6, %r25, 0;
	neg.s32 	%r35, %r34;
	selp.b32 	%r46, %r34, %r35, %p6;
	setp.gt.s64 	%p7, %rd42, -1;
	mov.b64 	%rd45, 0;
	{
	.reg .u32 %r0, %r1, %r2, %r3, %a0, %a1, %a2, %a3, %b0, %b1, %b2, %b3;
	mov.b64 	{%a0,%a1}, %rd45;
	mov.b64 	{%a2,%a3}, %rd45;
	mov.b64 	{%b0,%b1}, %rd43;
	mov.b64 	{%b2,%b3}, %rd42;
	sub.cc.u32 	%r0, %a0, %b0;
	subc.cc.u32 	%r1, %a1, %b1;
	subc.cc.u32 	%r2, %a2, %b2;
	subc.u32 	%r3, %a3, %b3;
	mov.b64 	%rd46, {%r0,%r1};
	mov.b64 	%rd47, {%r2,%r3};
	}
	xor.b32  	%r36, %r25, -2147483648;
	selp.b64 	%rd73, %rd42, %rd47, %p7;
	selp.b64 	%rd14, %rd43, %rd46, %p7;
	selp.b32 	%r17, %r25, %r36, %p7;
	clz.b64 	%r37, %rd73;
	cvt.u64.u32 	%rd15, %r37;
	setp.eq.s32 	%p8, %r37, 0;
	@%p8 bra 	$L__BB1_8;
	cvt.u32.u64 	%r38, %rd15;
	and.b32  	%r39, %r38, 63;
	shl.b64 	%rd48, %rd73, %r39;
	shr.u64 	%rd49, %rd14, 1;
	not.b32 	%r40, %r38;
	and.b32  	%r41, %r40, 63;
	shr.u64 	%rd50, %rd49, %r41;
	or.b64  	%rd73, %rd48, %rd50;
$L__BB1_8:
	mov.b64 	%rd51, -3958705157555305931;
	{
	.reg .u32 %r0, %r1, %r2, %r3, %alo, %ahi, %blo, %bhi;
	mov.b64 	{%alo,%ahi}, %rd73;
	mov.b64 	{%blo,%bhi}, %rd51;
	mul.lo.u32 	%r0, %alo, %blo;
	mul.hi.u32 	%r1, %alo, %blo;
	mad.lo.cc.u32 	%r1, %alo, %bhi, %r1;
	madc.hi.u32 	%r2, %alo, %bhi, 0;
	mad.lo.cc.u32 	%r1, %ahi, %blo, %r1;
	madc.hi.cc.u32 	%r2, %ahi, %blo, %r2;
	madc.hi.u32 	%r3, %ahi, %bhi, 0;
	mad.lo.cc.u32 	%r2, %ahi, %bhi, %r2;
	addc.u32 	%r3, %r3, 0;
	mov.b64 	%rd52, {%r0,%r1};
	mov.b64 	%rd53, {%r2,%r3};
	}
	setp.gt.s64 	%p9, %rd53, 0;
	{
	.reg .u32 %r0, %r1, %r2, %r3, %a0, %a1, %a2, %a3, %b0, %b1, %b2, %b3;
	mov.b64 	{%a0,%a1}, %rd52;
	mov.b64 	{%a2,%a3}, %rd53;
	mov.b64 	{%b0,%b1}, %rd52;
	mov.b64 	{%b2,%b3}, %rd53;
	add.cc.u32 	%r0, %a0, %b0;
	addc.cc.u32 	%r1, %a1, %b1;
	addc.cc.u32 	%r2, %a2, %b2;
	addc.u32 	%r3, %a3, %b3;
	mov.b64 	%rd54, {%r0,%r1};
	mov.b64 	%rd55, {%r2,%r3};
	}
	selp.b64 	%rd56, %rd55, %rd53, %p9;
	selp.s64 	%rd57, -1, 0, %p9;
	sub.s64 	%rd58, %rd57, %rd15;
	cvt.u64.u32 	%rd59, %r17;
	shl.b64 	%rd60, %rd59, 32;
	add.s64 	%rd61, %rd56, 1;
	shr.u64 	%rd62, %rd61, 10;
	add.s64 	%rd63, %rd62, 1;
	shr.u64 	%rd64, %rd63, 1;
	shl.b64 	%rd65, %rd58, 52;
	add.s64 	%rd66, %rd65, %rd64;
	add.s64 	%rd67, %rd66, 4602678819172646912;
	or.b64  	%rd68, %rd67, %rd60;
	mov.b64 	%fd4, %rd68;
$L__BB1_9:
	st.param.f64 	[func_retval0], %fd4;
	st.param.b32 	[func_retval0+8], %r46;
	ret;

}
.func  (.param .b64 func_retval0) __internal_accurate_pow(
	.param .b64 __internal_accurate_pow_param_0,
	.param .b64 __internal_accurate_pow_param_1
)
{
	.reg .pred 	%p<8>;
	.reg .b32 	%r<49>;
	.reg .b32 	%f<3>;
	.reg .b64 	%fd<109>;

	ld.param.f64 	%fd10, [__internal_accurate_pow_param_0];
	ld.param.f64 	%fd11, [__internal_accurate_pow_param_1];
	{
	.reg .b32 %temp; 
	mov.b64 	{%temp, %r46}, %fd10;
	}
	{
	.reg .b32 %temp; 
	mov.b64 	{%r45, %temp}, %fd10;
	}
	shr.u32 	%r47, %r46, 20;
	setp.gt.u32 	%p1, %r46, 1048575;
	@%p1 bra 	$L__BB2_2;
	mul.f64 	%fd12, %fd10, 0d4350000000000000;
	{
	.reg .b32 %temp; 
	mov.b64 	{%temp, %r46}, %fd12;
	}
	{
	.reg .b32 %temp; 
	mov.b64 	{%r45, %temp}, %fd12;
	}
	shr.u32 	%r16, %r46, 20;
	add.s32 	%r47, %r16, -54;
$L__BB2_2:
	add.s32 	%r48, %r47, -1023;
	and.b32  	%r17, %r46, -2146435073;
	or.b32  	%r18, %r17, 1072693248;
	mov.b64 	%fd107, {%r45, %r18};
	setp.lt.u32 	%p2, %r18, 1073127583;
	@%p2 bra 	$L__BB2_4;
	{
	.reg .b32 %temp; 
	mov.b64 	{%r19, %temp}, %fd107;
	}
	{
	.reg .b32 %temp; 
	mov.b64 	{%temp, %r20}, %fd107;
	}
	add.s32 	%r21, %r20, -1048576;
	mov.b64 	%fd107, {%r19, %r21};
	add.s32 	%r48, %r47, -1022;
$L__BB2_4:
	add.f64 	%fd13, %fd107, 0dBFF0000000000000;
	add.f64 	%fd14, %fd107, 0d3FF0000000000000;
	rcp.approx.ftz.f64 	%fd15, %fd14;
	neg.f64 	%fd16, %fd14;
	fma.rn.f64 	%fd17, %fd16, %fd15, 0d3FF0000000000000;
	fma.rn.f64 	%fd18, %fd17, %fd17, %fd17;
	fma.rn.f64 	%fd19, %fd18, %fd15, %fd15;
	mul.f64 	%fd20, %fd13, %fd19;
	fma.rn.f64 	%fd21, %fd13, %fd19, %fd20;
	mul.f64 	%fd22, %fd21, %fd21;
	fma.rn.f64 	%fd23, %fd22, 0d3EB0F5FF7D2CAFE2, 0d3ED0F5D241AD3B5A;
	fma.rn.f64 	%fd24, %fd23, %fd22, 0d3EF3B20A75488A3F;
	fma.rn.f64 	%fd25, %fd24, %fd22, 0d3F1745CDE4FAECD5;
	fma.rn.f64 	%fd26, %fd25, %fd22, 0d3F3C71C7258A578B;
	fma.rn.f64 	%fd27, %fd26, %fd22, 0d3F6249249242B910;
	fma.rn.f64 	%fd28, %fd27, %fd22, 0d3F89999999999DFB;
	sub.f64 	%fd29, %fd13, %fd21;
	add.f64 	%fd30, %fd29, %fd29;
	neg.f64 	%fd31, %fd21;
	fma.rn.f64 	%fd32, %fd31, %fd13, %fd30;
	mul.f64 	%fd33, %fd19, %fd32;
	fma.rn.f64 	%fd34, %fd22, %fd28, 0d3FB5555555555555;
	mov.f64 	%fd35, 0d3FB5555555555555;
	sub.f64 	%fd36, %fd35, %fd34;
	fma.rn.f64 	%fd37, %fd22, %fd28, %fd36;
	add.f64 	%fd38, %fd37, 0dBC46A4CB00B9E7B0;
	add.f64 	%fd39, %fd34, %fd38;
	sub.f64 	%fd40, %fd34, %fd39;
	add.f64 	%fd41, %fd38, %fd40;
	mul.rn.f64 	%fd42, %fd21, %fd21;
	neg.f64 	%fd43, %fd42;
	fma.rn.f64 	%fd44, %fd21, %fd21, %fd43;
	{
	.reg .b32 %temp; 
	mov.b64 	{%r22, %temp}, %fd33;
	}
	{
	.reg .b32 %temp; 
	mov.b64 	{%temp, %r23}, %fd33;
	}
	add.s32 	%r24, %r23, 1048576;
	mov.b64 	%fd45, {%r22, %r24};
	fma.rn.f64 	%fd46, %fd21, %fd45, %fd44;
	mul.rn.f64 	%fd47, %fd42, %fd21;
	neg.f64 	%fd48, %fd47;
	fma.rn.f64 	%fd49, %fd42, %fd21, %fd48;
	fma.rn.f64 	%fd50, %fd42, %fd33, %fd49;
	fma.rn.f64 	%fd51, %fd46, %fd21, %fd50;
	mul.rn.f64 	%fd52, %fd39, %fd47;
	neg.f64 	%fd53, %fd52;
	fma.rn.f64 	%fd54, %fd39, %fd47, %fd53;
	fma.rn.f64 	%fd55, %fd39, %fd51, %fd54;
	fma.rn.f64 	%fd56, %fd41, %fd47, %fd55;
	add.f64 	%fd57, %fd52, %fd56;
	sub.f64 	%fd58, %fd52, %fd57;
	add.f64 	%fd59, %fd56, %fd58;
	add.f64 	%fd60, %fd21, %fd57;
	sub.f64 	%fd61, %fd21, %fd60;
	add.f64 	%fd62, %fd57, %fd61;
	add.f64 	%fd63, %fd59, %fd62;
	add.f64 	%fd64, %fd33, %fd63;
	add.f64 	%fd65, %fd60, %fd64;
	sub.f64 	%fd66, %fd60, %fd65;
	add.f64 	%fd67, %fd64, %fd66;
	xor.b32  	%r25, %r48, -2147483648;
	mov.b32 	%r26, 1127219200;
	mov.b64 	%fd68, {%r25, %r26};
	mov.b32 	%r27, -2147483648;
	mov.b64 	%fd69, {%r27, %r26};
	sub.f64 	%fd70, %fd68, %fd69;
	fma.rn.f64 	%fd71, %fd70, 0d3FE62E42FEFA39EF, %fd65;
	fma.rn.f64 	%fd72, %fd70, 0dBFE62E42FEFA39EF, %fd71;
	sub.f64 	%fd73, %fd72, %fd65;
	sub.f64 	%fd74, %fd67, %fd73;
	fma.rn.f64 	%fd75, %fd70, 0d3C7ABC9E3B39803F, %fd74;
	add.f64 	%fd76, %fd71, %fd75;
	sub.f64 	%fd77, %fd71, %fd76;
	add.f64 	%fd78, %fd75, %fd77;
	{
	.reg .b32 %temp; 
	mov.b64 	{%temp, %r28}, %fd11;
	}
	{
	.reg .b32 %temp; 
	mov.b64 	{%r29, %temp}, %fd11;
	}
	shl.b32 	%r30, %r28, 1;
	setp.gt.u32 	%p3, %r30, -33554433;
	and.b32  	%r31, %r28, -15728641;
	selp.b32 	%r32, %r31, %r28, %p3;
	mov.b64 	%fd79, {%r29, %r32};
	mul.rn.f64 	%fd80, %fd76, %fd79;
	neg.f64 	%fd81, %fd80;
	fma.rn.f64 	%fd82, %fd76, %fd79, %fd81;
	fma.rn.f64 	%fd83, %fd78, %fd79, %fd82;
	add.f64 	%fd4, %fd80, %fd83;
	sub.f64 	%fd84, %fd80, %fd4;
	add.f64 	%fd5, %fd83, %fd84;
	fma.rn.f64 	%fd85, %fd4, 0d3FF71547652B82FE, 0d4338000000000000;
	{
	.reg .b32 %temp; 
	mov.b64 	{%r13, %temp}, %fd85;
	}
	mov.f64 	%fd86, 0dC338000000000000;
	add.rn.f64 	%fd87, %fd85, %fd86;
	fma.rn.f64 	%fd88, %fd87, 0dBFE62E42FEFA39EF, %fd4;
	fma.rn.f64 	%fd89, %fd87, 0dBC7ABC9E3B39803F, %fd88;
	fma.rn.f64 	%fd90, %fd89, 0d3E5ADE1569CE2BDF, 0d3E928AF3FCA213EA;
	fma.rn.f64 	%fd91, %fd90, %fd89, 0d3EC71DEE62401315;
	fma.rn.f64 	%fd92, %fd91, %fd89, 0d3EFA01997C89EB71;
	fma.rn.f64 	%fd93, %fd92, %fd89, 0d3F2A01A014761F65;
	fma.rn.f64 	%fd94, %fd93, %fd89, 0d3F56C16C1852B7AF;
	fma.rn.f64 	%fd95, %fd94, %fd89, 0d3F81111111122322;
	fma.rn.f64 	%fd96, %fd95, %fd89, 0d3FA55555555502A1;
	fma.rn.f64 	%fd97, %fd96, %fd89, 0d3FC5555555555511;
	fma.rn.f64 	%fd98, %fd97, %fd89, 0d3FE000000000000B;
	fma.rn.f64 	%fd99, %fd98, %fd89, 0d3FF0000000000000;
	fma.rn.f64 	%fd100, %fd99, %fd89, 0d3FF0000000000000;
	{
	.reg .b32 %temp; 
	mov.b64 	{%r14, %temp}, %fd100;
	}
	{
	.reg .b32 %temp; 
	mov.b64 	{%temp, %r15}, %fd100;
	}
	shl.b32 	%r33, %r13, 20;
	add.s32 	%r34, %r33, %r15;
	mov.b64 	%fd108, {%r14, %r34};
	{
	.reg .b32 %temp; 
	mov.b64 	{%temp, %r35}, %fd4;
	}
	mov.b32 	%f2, %r35;
	abs.f32 	%f1, %f2;
	setp.lt.f32 	%p4, %f1, 0f4086232B;
	@%p4 bra 	$L__BB2_7;
	setp.lt.f64 	%p5, %fd4, 0d0000000000000000;
	add.f64 	%fd101, %fd4, 0d7FF0000000000000;
	selp.f64 	%fd108, 0d0000000000000000, %fd101, %p5;
	setp.geu.f32 	%p6, %f1, 0f40874800;
	@%p6 bra 	$L__BB2_7;
	shr.u32 	%r36, %r13, 31;
	add.s32 	%r37, %r13, %r36;
	shr.s32 	%r38, %r37, 1;
	shl.b32 	%r39, %r38, 20;
	add.s32 	%r40, %r15, %r39;
	mov.b64 	%fd102, {%r14, %r40};
	sub.s32 	%r41, %r13, %r38;
	shl.b32 	%r42, %r41, 20;
	add.s32 	%r43, %r42, 1072693248;
	mov.b32 	%r44, 0;
	mov.b64 	%fd103, {%r44, %r43};
	mul.f64 	%fd108, %fd103, %fd102;
$L__BB2_7:
	abs.f64 	%fd104, %fd108;
	setp.eq.f64 	%p7, %fd104, 0d7FF0000000000000;
	fma.rn.f64 	%fd105, %fd108, %fd5, %fd108;
	selp.f64 	%fd106, %fd108, %fd105, %p7;
	st.param.f64 	[func_retval0], %fd106;
	ret;

}


// ===== COMPILED SASS (sm_100) =====

	.target	sm_100

	.elftype	@"ET_EXEC"


//--------------------- .note.nv.tkinfo           --------------------------
	.section	.note.nv.tkinfo,"",@"SHT_NOTE"
	.sectionflags	@"SHF_NOTE_NV_TKINFO"
	.tkinfo
        /*0018*/ 	.word	0x00000002
        /*0030*/ 	.string	""
        /*0030*/ 	.string	"ptxas"
        /*0030*/ 	.string	"Cuda compilation tools, release 13.0, V13.0.88"
        /*0030*/ 	.string	"Build cuda_13.0.r13.0/compiler.36424714_0"
        /*0030*/ 	.string	"-arch sm_100 -m 64 "



//--------------------- .note.nv.cuinfo           --------------------------
	.section	.note.nv.cuinfo,"",@"SHT_NOTE"
	.sectionflags	@"SHF_NOTE_NV_CUINFO"
        /*0018*/ 	.short	0x0002
        /*001a*/ 	.short	0x0064
        /*001c*/ 	.short	0x0082
	.zero		2


//--------------------- .nv.info                  --------------------------
	.section	.nv.info,"",@"SHT_CUDA_INFO"
	.align	4


	//----- nvinfo : EIATTR_REGCOUNT
	.align		4
        /*0000*/ 	.byte	0x04, 0x2f
        /*0002*/ 	.short	(.L_3 - .L_2)
	.align		4
.L_2:
        /*0004*/ 	.word	index@(gauss)
        /*0008*/ 	.word	0x0000002e


	//----- nvinfo : EIATTR_FRAME_SIZE
	.align		4
.L_3:
        /*000c*/ 	.byte	0x04, 0x11
        /*000e*/ 	.short	(.L_5 - .L_4)
	.align		4
.L_4:
        /*0010*/ 	.word	index@($gauss$__internal_trig_reduction_slowpathd)
        /*0014*/ 	.word	0x00000028


	//----- nvinfo : EIATTR_FRAME_SIZE
	.align		4
.L_5:
        /*0018*/ 	.byte	0x04, 0x11
        /*001a*/ 	.short	(.L_7 - .L_6)
	.align		4
.L_6:
        /*001c*/ 	.word	index@($gauss$__internal_accurate_pow)
        /*0020*/ 	.word	0x00000028


	//----- nvinfo : EIATTR_FRAME_SIZE
	.align		4
.L_7:
        /*0024*/ 	.byte	0x04, 0x11
        /*0026*/ 	.short	(.L_9 - .L_8)
	.align		4
.L_8:
        /*0028*/ 	.word	index@($__internal_1_$__cuda_sm20_dsqrt_rn_f64_mediumpath_v1)
        /*002c*/ 	.word	0x00000028


	//----- nvinfo : EIATTR_FRAME_SIZE
	.align		4
.L_9:
        /*0030*/ 	.byte	0x04, 0x11
        /*0032*/ 	.short	(.L_11 - .L_10)
	.align		4
.L_10:
        /*0034*/ 	.word	index@($__internal_0_$__cuda_sm20_div_rn_f64_full)
        /*0038*/ 	.word	0x00000028


	//----- nvinfo : EIATTR_FRAME_SIZE
	.align		4
.L_11:
        /*003c*/ 	.byte	0x04, 0x11
        /*003e*/ 	.short	(.L_13 - .L_12)
	.align		4
.L_12:
        /*0040*/ 	.word	index@(gauss)
        /*0044*/ 	.word	0x00000028


	//----- nvinfo : EIATTR_MIN_STACK_SIZE
	.align		4
.L_13:
        /*0048*/ 	.byte	0x04, 0x12
        /*004a*/ 	.short	(.L_15 - .L_14)
	.align		4
.L_14:
        /*004c*/ 	.word	index@(gauss)
        /*0050*/ 	.word	0x00000028
.L_15:


//--------------------- .nv.compat                --------------------------
	.section	.nv.compat,"",@"SHT_CUDA_COMPAT_INFO"
	.align	4
        /*0000*/ 	.byte	0x02, 0x09, 0x00, 0x00, 0x02, 0x02, 0x01, 0x00, 0x02, 0x05, 0x05, 0x00, 0x03, 0x07, 0x01, 0x01
        /*0010*/ 	.byte	0x02, 0x03, 0x00, 0x00, 0x02, 0x06, 0x01, 0x00, 0x04, 0x0b, 0x08, 0x00, 0x01, 0x00, 0x00, 0x00
        /*0020*/ 	.byte	0x00, 0x00, 0x00, 0x00


//--------------------- .nv.info.gauss            --------------------------
	.section	.nv.info.gauss,"",@"SHT_CUDA_INFO"
	.sectionflags	@""
	.align	4


	//----- nvinfo : EIATTR_CUDA_API_VERSION
	.align		4
        /*0000*/ 	.byte	0x04, 0x37
        /*0002*/ 	.short	(.L_17 - .L_16)
.L_16:
        /*0004*/ 	.word	0x00000082


	//----- nvinfo : EIATTR_KPARAM_INFO
	.align		4
.L_17:
        /*0008*/ 	.byte	0x04, 0x17
        /*000a*/ 	.short	(.L_19 - .L_18)
.L_18:
        /*000c*/ 	.word	0x00000000
        /*0010*/ 	.short	0x0007
        /*0012*/ 	.short	0x0038
        /*0014*/ 	.byte	0x00, 0xf5, 0x21, 0x00


	//----- nvinfo : EIATTR_KPARAM_INFO
	.align		4
.L_19:
        /*0018*/ 	.byte	0x04, 0x17
        /*001a*/ 	.short	(.L_21 - .L_20)
.L_20:
        /*001c*/ 	.word	0x00000000
        /*0020*/ 	.short	0x0006
        /*0022*/ 	.short	0x0030
        /*0024*/ 	.byte	0x00, 0xf0, 0x21, 0x00


	//----- nvinfo : EIATTR_KPARAM_INFO
	.align		4
.L_21:
        /*0028*/ 	.byte	0x04, 0x17
        /*002a*/ 	.short	(.L_23 - .L_22)
.L_22:
        /*002c*/ 	.word	0x00000000
        /*0030*/ 	.short	0x0005
        /*0032*/ 	.short	0x0028
        /*0034*/ 	.byte	0x00, 0xf0, 0x21, 0x00


	//----- nvinfo : EIATTR_KPARAM_INFO
	.align		4
.L_23:
        /*0038*/ 	.byte	0x04, 0x17
        /*003a*/ 	.short	(.L_25 - .L_24)
.L_24:
        /*003c*/ 	.word	0x00000000
        /*0040*/ 	.short	0x0004
        /*0042*/ 	.short	0x0020
        /*0044*/ 	.byte	0x00, 0xf0, 0x11, 0x00


	//----- nvinfo : EIATTR_KPARAM_INFO
	.align		4
.L_25:
        /*0048*/ 	.byte	0x04, 0x17
        /*004a*/ 	.short	(.L_27 - .L_26)
.L_26:
        /*004c*/ 	.word	0x00000000
        /*0050*/ 	.short	0x0003
        /*0052*/ 	.short	0x0018
        /*0054*/ 	.byte	0x00, 0xf0, 0x21, 0x00


	//----- nvinfo : EIATTR_KPARAM_INFO
	.align		4
.L_27:
        /*0058*/ 	.byte	0x04, 0x17
        /*005a*/ 	.short	(.L_29 - .L_28)
.L_28:
        /*005c*/ 	.word	0x00000000
        /*0060*/ 	.short	0x0002
        /*0062*/ 	.short	0x0010
        /*0064*/ 	.byte	0x00, 0xf0, 0x21, 0x00


	//----- nvinfo : EIATTR_KPARAM_INFO
	.align		4
.L_29:
        /*0068*/ 	.byte	0x04, 0x17
        /*006a*/ 	.short	(.L_31 - .L_30)
.L_30:
        /*006c*/ 	.word	0x00000000
        /*0070*/ 	.short	0x0001
        /*0072*/ 	.short	0x0008
        /*0074*/ 	.byte	0x00, 0xf0, 0x21, 0x00


	//----- nvinfo : EIATTR_KPARAM_INFO
	.align		4
.L_31:
        /*0078*/ 	.byte	0x04, 0x17
        /*007a*/ 	.short	(.L_33 - .L_32)
.L_32:
        /*007c*/ 	.word	0x00000000
        /*0080*/ 	.short	0x0000
        /*0082*/ 	.short	0x0000
        /*0084*/ 	.byte	0x00, 0xf0, 0x11, 0x00


	//----- nvinfo : EIATTR_SPARSE_MMA_MASK
	.align		4
.L_33:
        /*0088*/ 	.byte	0x03, 0x50
        /*008a*/ 	.short	0x0000


	//----- nvinfo : EIATTR_MAXREG_COUNT
	.align		4
        /*008c*/ 	.byte	0x03, 0x1b
        /*008e*/ 	.short	0x00ff


	//----- nvinfo : EIATTR_MERCURY_ISA_VERSION
	.align		4
        /*0090*/ 	.byte	0x03, 0x5f
        /*0092*/ 	.short	0x0101


	//----- nvinfo : EIATTR_VRC_CTA_INIT_COUNT
	.align		4
        /*0094*/ 	.byte	0x02, 0x4a
	.zero		1
	.zero		1


	//----- nvinfo : EIATTR_EXIT_INSTR_OFFSETS
	.align		4
        /*0098*/ 	.byte	0x04, 0x1c
        /*009a*/ 	.short	(.L_35 - .L_34)


	//   ....[0]....
.L_34:
        /*009c*/ 	.word	0x00008c80


	//   ....[1]....
        /*00a0*/ 	.word	0x0000a590


	//----- nvinfo : EIATTR_CRS_STACK_SIZE
	.align		4
.L_35:
        /*00a4*/ 	.byte	0x04, 0x1e
        /*00a6*/ 	.short	(.L_37 - .L_36)
.L_36:
        /*00a8*/ 	.word	0x00000000


	//----- nvinfo : EIATTR_CBANK_PARAM_SIZE
	.align		4
.L_37:
        /*00ac*/ 	.byte	0x03, 0x19
        /*00ae*/ 	.short	0x0040


	//----- nvinfo : EIATTR_PARAM_CBANK
	.align		4
        /*00b0*/ 	.byte	0x04, 0x0a
        /*00b2*/ 	.short	(.L_39 - .L_38)
	.align		4
.L_38:
        /*00b4*/ 	.word	index@(.nv.constant0.gauss)
        /*00b8*/ 	.short	0x0380
        /*00ba*/ 	.short	0x0040


	//----- nvinfo : EIATTR_SW_WAR
	.align		4
.L_39:
        /*00bc*/ 	.byte	0x04, 0x36
        /*00be*/ 	.short	(.L_41 - .L_40)
.L_40:
        /*00c0*/ 	.word	0x00000008
.L_41:


//--------------------- .nv.callgraph             --------------------------
	.section	.nv.callgraph,"",@"SHT_CUDA_CALLGRAPH"
	.align	4
	.sectionentsize	8
	.align		4
        /*0000*/ 	.word	0x00000000
	.align		4
        /*0004*/ 	.word	0xffffffff
	.align		4
        /*0008*/ 	.word	0x00000000
	.align		4
        /*000c*/ 	.word	0xfffffffe
	.align		4
        /*0010*/ 	.word	0x00000000
	.align		4
        /*0014*/ 	.word	0xfffffffd
	.align		4
        /*0018*/ 	.word	0x00000000
	.align		4
        /*001c*/ 	.word	0xfffffffc


//--------------------- .nv.constant4             --------------------------
	.section	.nv.constant4,"a",@progbits
	.align	8
	.align		8
.nv.constant4:
        /*0000*/ 	.dword	__cudart_i2opi_d
	.align		8
        /*0008*/ 	.dword	__cudart_sin_cos_coeffs


//--------------------- .text.gauss               --------------------------
	.section	.text.gauss,"ax",@progbits
	.align	128
        .global         gauss
        .type           gauss,@function
        .size           gauss,(.L_x_166 - gauss)
        .other          gauss,@"STO_CUDA_ENTRY STV_DEFAULT"
gauss:
.text.gauss:
[----:B------:R-:W0:Y:S08]  /*0000*/  LDC R1, c[0x0][0x37c] ;  /* 0x0000df00ff017b82 */ /* 0x000e300000000800 */
[----:B------:R-:W1:Y:S01]  /*0010*/  LDC R0, c[0x0][0x380] ;  /* 0x0000e000ff007b82 */ /* 0x000e620000000800 */
[----:B------:R-:W2:Y:S01]  /*0020*/  S2R R7, SR_TID.X ;  /* 0x0000000000077919 */ /* 0x000ea20000002100 */
[----:B0-----:R-:W-:-:S06]  /*0030*/  VIADD R1, R1, 0xffffffd8 ;  /* 0xffffffd801017836 */ /* 0x001fcc0000000000 */
[----:B------:R-:W2:Y:S08]  /*0040*/  S2UR UR4, SR_CTAID.X ;  /* 0x00000000000479c3 */ /* 0x000eb00000002500 */
[----:B------:R-:W2:Y:S01]  /*0050*/  LDC R4, c[0x0][0x360] ;  /* 0x0000d800ff047b82 */ /* 0x000ea20000000800 */
[-C--:B-1----:R-:W-:Y:S01]  /*0060*/  IMAD R5, R0, R0.reuse, RZ ;  /* 0x0000000000057224 */ /* 0x082fe200078e02ff */
[----:B------:R-:W-:-:S04]  /*0070*/  IABS R10, R0 ;  /* 0x00000000000a7213 */ /* 0x000fc80000000000 */
[----:B------:R-:W-:-:S04]  /*0080*/  IABS R8, R5 ;  /* 0x0000000500087213 */ /* 0x000fc80000000000 */
[----:B------:R-:W0:Y:S01]  /*0090*/  I2F.RP R6, R8 ;  /* 0x0000000800067306 */ /* 0x000e220000209400 */
[----:B--2---:R-:W-:Y:S01]  /*00a0*/  IMAD R4, R4, UR4, R7 ;  /* 0x0000000404047c24 */ /* 0x004fe2000f8e0207 */
[----:B------:R-:W1:Y:S06]  /*00b0*/  LDCU.64 UR4, c[0x0][0x398] ;  /* 0x00007300ff0477ac */ /* 0x000e6c0008000a00 */
[----:B0-----:R-:W0:Y:S08]  /*00c0*/  MUFU.RCP R6, R6 ;  /* 0x0000000600067308 */ /* 0x001e300000001000 */
[----:B-1----:R-:W1:Y:S01]  /*00d0*/  F2I.F64.TRUNC R30, UR4 ;  /* 0x00000004001e7d11 */ /* 0x002e62000830d100 */
[----:B0-----:R-:W-:Y:S01]  /*00e0*/  VIADD R2, R6, 0xffffffe ;  /* 0x0ffffffe06027836 */ /* 0x001fe20000000000 */
[----:B------:R-:W-:-:S06]  /*00f0*/  IABS R6, R5 ;  /* 0x0000000500067213 */ /* 0x000fcc0000000000 */
[----:B------:R0:W2:Y:S01]  /*0100*/  F2I.FTZ.U32.TRUNC.NTZ R3, R2 ;  /* 0x0000000200037305 */ /* 0x0000a2000021f000 */
[----:B-1----:R-:W-:Y:S01]  /*0110*/  IADD3 R31, PT, PT, -R30, 0x5a, RZ ;  /* 0x0000005a1e1f7810 */ /* 0x002fe20007ffe1ff */
[----:B------:R-:W-:Y:S02]  /*0120*/  IMAD.MOV.U32 R30, RZ, RZ, RZ ;  /* 0x000000ffff1e7224 */ /* 0x000fe400078e00ff */
[----:B0-----:R-:W-:Y:S02]  /*0130*/  IMAD.MOV.U32 R2, RZ, RZ, RZ ;  /* 0x000000ffff027224 */ /* 0x001fe400078e00ff */
[----:B--2---:R-:W-:-:S04]  /*0140*/  IMAD.MOV R9, RZ, RZ, -R3 ;  /* 0x000000ffff097224 */ /* 0x004fc800078e0a03 */
[----:B------:R-:W-:Y:S01]  /*0150*/  IMAD R7, R9, R8, RZ ;  /* 0x0000000809077224 */ /* 0x000fe200078e02ff */
[----:B------:R-:W-:-:S03]  /*0160*/  IABS R9, R4 ;  /* 0x0000000400097213 */ /* 0x000fc60000000000 */
[----:B------:R-:W-:-:S04]  /*0170*/  IMAD.HI.U32 R3, R3, R7, R2 ;  /* 0x0000000703037227 */ /* 0x000fc800078e0002 */
[----:B------:R-:W-:Y:S02]  /*0180*/  IMAD.MOV.U32 R7, RZ, RZ, R9 ;  /* 0x000000ffff077224 */ /* 0x000fe400078e0009 */
[----:B------:R-:W-:Y:S02]  /*0190*/  IMAD.MOV R9, RZ, RZ, -R6 ;  /* 0x000000ffff097224 */ /* 0x000fe400078e0a06 */
[----:B------:R-:W-:Y:S01]  /*01a0*/  IMAD.HI.U32 R2, R3, R7, RZ ;  /* 0x0000000703027227 */ /* 0x000fe200078e00ff */
[----:B------:R-:W0:Y:S03]  /*01b0*/  I2F.RP R6, R10 ;  /* 0x0000000a00067306 */ /* 0x000e260000209400 */
[----:B------:R-:W-:-:S05]  /*01c0*/  IMAD R3, R2, R9, R7 ;  /* 0x0000000902037224 */ /* 0x000fca00078e0207 */
[----:B------:R-:W-:Y:S01]  /*01d0*/  ISETP.GT.U32.AND P1, PT, R8, R3, PT ;  /* 0x000000030800720c */ /* 0x000fe20003f24070 */
[----:B0-----:R-:W0:-:S12]  /*01e0*/  MUFU.RCP R6, R6 ;  /* 0x0000000600067308 */ /* 0x001e180000001000 */
[----:B------:R-:W-:Y:S02]  /*01f0*/  @!P1 IMAD.IADD R3, R3, 0x1, -R8 ;  /* 0x0000000103039824 */ /* 0x000fe400078e0a08 */
[----:B------:R-:W-:Y:S01]  /*0200*/  @!P1 VIADD R2, R2, 0x1 ;  /* 0x0000000102029836 */ /* 0x000fe20000000000 */
[----:B------:R-:W-:Y:S02]  /*0210*/  ISETP.NE.AND P1, PT, R5, RZ, PT ;  /* 0x000000ff0500720c */ /* 0x000fe40003f25270 */
[----:B------:R-:W-:Y:S02]  /*0220*/  ISETP.GE.U32.AND P0, PT, R3, R8, PT ;  /* 0x000000080300720c */ /* 0x000fe40003f06070 */
[----:B------:R-:W-:-:S04]  /*0230*/  LOP3.LUT R3, R4, R5, RZ, 0x3c, !PT ;  /* 0x0000000504037212 */ /* 0x000fc800078e3cff */
[----:B------:R-:W-:Y:S01]  /*0240*/  ISETP.GE.AND P2, PT, R3, RZ, PT ;  /* 0x000000ff0300720c */ /* 0x000fe20003f46270 */
[----:B0-----:R-:W-:Y:S02]  /*0250*/  VIADD R3, R6, 0xffffffe ;  /* 0x0ffffffe06037836 */ /* 0x001fe40000000000 */
[----:B------:R-:W-:-:S04]  /*0260*/  IMAD.MOV.U32 R6, RZ, RZ, 0x0 ;  /* 0x00000000ff067424 */ /* 0x000fc800078e00ff */
[----:B------:R-:W0:Y:S01]  /*0270*/  F2I.FTZ.U32.TRUNC.NTZ R3, R3 ;  /* 0x0000000300037305 */ /* 0x000e22000021f000 */
[----:B------:R-:W-:-:S04]  /*0280*/  @P0 VIADD R2, R2, 0x1 ;  /* 0x0000000102020836 */ /* 0x000fc80000000000 */
[----:B------:R-:W-:-:S04]  /*0290*/  IMAD.MOV.U32 R26, RZ, RZ, R2 ;  /* 0x000000ffff1a7224 */ /* 0x000fc800078e0002 */
[----:B------:R-:W-:Y:S01]  /*02a0*/  @!P2 IMAD.MOV R26, RZ, RZ, -R26 ;  /* 0x000000ffff1aa224 */ /* 0x000fe200078e0a1a */
[----:B------:R-:W-:-:S05]  /*02b0*/  @!P1 LOP3.LUT R26, RZ, R5, RZ, 0x33, !PT ;  /* 0x00000005ff1a9212 */ /* 0x000fca00078e33ff */
[----:B------:R-:W-:Y:S02]  /*02c0*/  IMAD.MOV R2, RZ, RZ, -R26 ;  /* 0x000000ffff027224 */ /* 0x000fe400078e0a1a */
[----:B0-----:R-:W-:Y:S01]  /*02d0*/  IMAD.MOV R7, RZ, RZ, -R3 ;  /* 0x000000ffff077224 */ /* 0x001fe200078e0a03 */
[----:B------:R-:W0:Y:S01]  /*02e0*/  I2F.F64 R26, R26 ;  /* 0x0000001a001a7312 */ /* 0x000e220000201c00 */
[----:B------:R-:W-:Y:S02]  /*02f0*/  IMAD R13, R5, R2, R4 ;  /* 0x00000002050d7224 */ /* 0x000fe400078e0204 */
[----:B------:R-:W-:Y:S02]  /*0300*/  IMAD R5, R7, R10, RZ ;  /* 0x0000000a07057224 */ /* 0x000fe400078e02ff */
[----:B------:R-:W-:Y:S01]  /*0310*/  IMAD.MOV.U32 R2, RZ, RZ, RZ ;  /* 0x000000ffff027224 */ /* 0x000fe200078e00ff */
[----:B------:R-:W-:Y:S01]  /*0320*/  IABS R9, R13 ;  /* 0x0000000d00097213 */ /* 0x000fe20000000000 */
[----:B------:R-:W-:-:S02]  /*0330*/  IMAD.MOV.U32 R7, RZ, RZ, 0x40668000 ;  /* 0x40668000ff077424 */ /* 0x000fc400078e00ff */
[----:B------:R-:W-:Y:S02]  /*0340*/  IMAD.HI.U32 R2, R3, R5, R2 ;  /* 0x0000000503027227 */ /* 0x000fe400078e0002 */
[----:B------:R-:W1:Y:S04]  /*0350*/  MUFU.RCP64H R3, 180 ;  /* 0x4066800000037908 */ /* 0x000e680000001800 */
[----:B------:R-:W-:-:S04]  /*0360*/  IMAD.HI.U32 R8, R2, R9, RZ ;  /* 0x0000000902087227 */ /* 0x000fc800078e00ff */
[----:B------:R-:W-:Y:S01]  /*0370*/  IMAD.MOV R2, RZ, RZ, -R8 ;  /* 0x000000ffff027224 */ /* 0x000fe200078e0a08 */
[----:B0-----:R-:W0:Y:S03]  /*0380*/  F2I.F64.TRUNC R26, R26 ;  /* 0x0000001a001a7311 */ /* 0x001e26000030d100 */
[----:B------:R-:W-:Y:S02]  /*0390*/  IMAD R9, R10, R2, R9 ;  /* 0x000000020a097224 */ /* 0x000fe400078e0209 */
[----:B------:R-:W-:-:S03]  /*03a0*/  IMAD.MOV.U32 R2, RZ, RZ, 0x1 ;  /* 0x00000001ff027424 */ /* 0x000fc600078e00ff */
[----:B------:R-:W-:-:S03]  /*03b0*/  ISETP.GT.U32.AND P1, PT, R10, R9, PT ;  /* 0x000000090a00720c */ /* 0x000fc60003f24070 */
[----:B-1----:R-:W-:Y:S01]  /*03c0*/  DFMA R4, R2, -R6, 1 ;  /* 0x3ff000000204742b */ /* 0x002fe20000000806 */
[----:B0-----:R-:W-:Y:S07]  /*03d0*/  I2F.F64 R16, R26 ;  /* 0x0000001a00107312 */ /* 0x001fee0000201c00 */
[----:B------:R-:W-:Y:S02]  /*03e0*/  DFMA R4, R4, R4, R4 ;  /* 0x000000040404722b */ /* 0x000fe40000000004 */
[----:B------:R-:W-:-:S02]  /*03f0*/  @!P1 IMAD.IADD R9, R9, 0x1, -R10 ;  /* 0x0000000109099824 */ /* 0x000fc400078e0a0a */
[----:B------:R-:W-:Y:S01]  /*0400*/  @!P1 VIADD R8, R8, 0x1 ;  /* 0x0000000108089836 */ /* 0x000fe20000000000 */
[----:B------:R-:W-:Y:S02]  /*0410*/  ISETP.NE.AND P1, PT, R0, RZ, PT ;  /* 0x000000ff0000720c */ /* 0x000fe40003f25270 */
[----:B------:R-:W-:Y:S01]  /*0420*/  ISETP.GE.U32.AND P0, PT, R9, R10, PT ;  /* 0x0000000a0900720c */ /* 0x000fe20003f06070 */
[----:B------:R-:W-:Y:S01]  /*0430*/  DFMA R4, R2, R4, R2 ;  /* 0x000000040204722b */ /* 0x000fe20000000002 */
[----:B------:R-:W-:Y:S01]  /*0440*/  LOP3.LUT R9, R13, R0, RZ, 0x3c, !PT ;  /* 0x000000000d097212 */ /* 0x000fe200078e3cff */
[----:B------:R-:W-:-:S03]  /*0450*/  IMAD.HI R10, R31, -0x49f49f49, R30 ;  /* 0xb60b60b71f0a7827 */ /* 0x000fc600078e021e */
[----:B------:R-:W-:Y:S01]  /*0460*/  ISETP.GE.AND P2, PT, R9, RZ, PT ;  /* 0x000000ff0900720c */ /* 0x000fe20003f46270 */
[----:B------:R-:W-:Y:S02]  /*0470*/  IMAD.MOV.U32 R9, RZ, RZ, 0x400921fb ;  /* 0x400921fbff097424 */ /* 0x000fe400078e00ff */
[----:B------:R-:W-:-:S04]  /*0480*/  DFMA R2, R4, -R6, 1 ;  /* 0x3ff000000402742b */ /* 0x000fc80000000806 */
[----:B------:R-:W-:-:S04]  /*0490*/  @P0 VIADD R8, R8, 0x1 ;  /* 0x0000000108080836 */ /* 0x000fc80000000000 */
[----:B------:R-:W-:Y:S01]  /*04a0*/  IMAD.MOV.U32 R14, RZ, RZ, R8 ;  /* 0x000000ffff0e7224 */ /* 0x000fe200078e0008 */
[----:B------:R-:W-:Y:S01]  /*04b0*/  DFMA R6, R4, R2, R4 ;  /* 0x000000020406722b */ /* 0x000fe20000000004 */
[----:B------:R-:W-:Y:S02]  /*04c0*/  IMAD.MOV.U32 R8, RZ, RZ, 0x54442c46 ;  /* 0x54442c46ff087424 */ /* 0x000fe400078e00ff */
[----:B------:R-:W-:Y:S01]  /*04d0*/  @!P2 IMAD.MOV R14, RZ, RZ, -R14 ;  /* 0x000000ffff0ea224 */ /* 0x000fe200078e0a0e */
[----:B------:R-:W-:-:S03]  /*04e0*/  @!P1 LOP3.LUT R14, RZ, R0, RZ, 0x33, !PT ;  /* 0x00000000ff0e9212 */ /* 0x000fc600078e33ff */
[----:B------:R-:W-:Y:S01]  /*04f0*/  DMUL R2, R8, -UR4 ;  /* 0x8000000408027c28 */ /* 0x000fe20008000000 */
[----:B------:R-:W0:Y:S01]  /*0500*/  I2F.F64 R4, R14 ;  /* 0x0000000e00047312 */ /* 0x000e220000201c00 */
[----:B------:R-:W-:Y:S01]  /*0510*/  IMAD.MOV R11, RZ, RZ, -R14 ;  /* 0x000000ffff0b7224 */ /* 0x000fe200078e0a0e */
[----:B------:R-:W-:-:S03]  /*0520*/  SHF.R.U32.HI R9, RZ, 0x1f, R10 ;  /* 0x0000001fff097819 */ /* 0x000fc6000001160a */
[----:B------:R-:W-:Y:S01]  /*0530*/  IMAD R8, R0, R11, R13 ;  /* 0x0000000b00087224 */ /* 0x000fe200078e020d */
[----:B------:R-:W-:Y:S01]  /*0540*/  LEA.HI.SX32 R30, R10, R9, 0x18 ;  /* 0x000000090a1e7211 */ /* 0x000fe200078fc2ff */
[----:B------:R-:W-:Y:S02]  /*0550*/  DMUL R10, R2, R6 ;  /* 0x00000006020a7228 */ /* 0x000fe40000000000 */
[----:B------:R-:W-:Y:S02]  /*0560*/  FSETP.GEU.AND P1, PT, |R3|, 6.5827683646048100446e-37, PT ;  /* 0x036000000300780b */ /* 0x000fe40003f2e200 */
[----:B------:R-:W-:Y:S01]  /*0570*/  IMAD R30, R30, -0x168, R31 ;  /* 0xfffffe981e1e7824 */ /* 0x000fe200078e021f */
[----:B------:R-:W1:Y:S03]  /*0580*/  I2F.F64 R8, R8 ;  /* 0x0000000800087312 */ /* 0x000e660000201c00 */
[----:B------:R-:W-:Y:S01]  /*0590*/  DFMA R12, R10, -180, R2 ;  /* 0xc06680000a0c782b */ /* 0x000fe20000000002 */
[----:B------:R-:W-:-:S04]  /*05a0*/  ISETP.GE.AND P0, PT, R30, RZ, PT ;  /* 0x000000ff1e00720c */ /* 0x000fc80003f06270 */
[----:B0-----:R0:W2:Y:S03]  /*05b0*/  F2I.F64.TRUNC R25, R4 ;  /* 0x0000000400197311 */ /* 0x0010a6000030d100 */
[----:B------:R-:W-:-:S05]  /*05c0*/  DFMA R6, R6, R12, R10 ;  /* 0x0000000c0606722b */ /* 0x000fca000000000a */
[----:B-1----:R0:W1:Y:S01]  /*05d0*/  F2I.F64.TRUNC R24, R8 ;  /* 0x0000000800187311 */ /* 0x002062000030d100 */
[----:B------:R-:W-:-:S04]  /*05e0*/  @!P0 VIADD R30, R30, 0x168 ;  /* 0x000001681e1e8836 */ /* 0x000fc80000000000 */
[----:B------:R-:W-:-:S03]  /*05f0*/  FFMA R0, RZ, 3.6015625, R7 ;  /* 0x40668000ff007823 */ /* 0x000fc60000000007 */
[----:B------:R0:W3:Y:S02]  /*0600*/  I2F.F64 R18, R30 ;  /* 0x0000001e00127312 */ /* 0x0000e40000201c00 */
[----:B------:R-:W-:-:S13]  /*0610*/  FSETP.GT.AND P0, PT, |R0|, 1.469367938527859385e-39, PT ;  /* 0x001000000000780b */ /* 0x000fda0003f04200 */
[----:B0123--:R-:W-:Y:S05]  /*0620*/  @P0 BRA P1, `(.L_x_0) ;  /* 0x0000000000180947 */ /* 0x00ffea0000800000 */
[----:B------:R-:W-:Y:S01]  /*0630*/  IMAD.MOV.U32 R10, RZ, RZ, RZ ;  /* 0x000000ffff0a7224 */ /* 0x000fe200078e00ff */
[----:B------:R-:W-:Y:S02]  /*0640*/  MOV R11, 0x40668000 ;  /* 0x40668000000b7802 */ /* 0x000fe40000000f00 */
[----:B------:R-:W-:-:S07]  /*0650*/  MOV R0, 0x670 ;  /* 0x0000067000007802 */ /* 0x000fce0000000f00 */
[----:B------:R-:W-:Y:S05]  /*0660*/  CALL.REL.NOINC `($__internal_0_$__cuda_sm20_div_rn_f64_full) ;  /* 0x0000009c00cc7944 */ /* 0x000fea0003c00000 */
[----:B------:R-:W-:Y:S02]  /*0670*/  IMAD.MOV.U32 R6, RZ, RZ, R2 ;  /* 0x000000ffff067224 */ /* 0x000fe400078e0002 */
[----:B------:R-:W-:-:S07]  /*0680*/  IMAD.MOV.U32 R7, RZ, RZ, R3 ;  /* 0x000000ffff077224 */ /* 0x000fce00078e0003 */
.L_x_0:
[----:B------:R-:W-:Y:S01]  /*0690*/  DSETP.NEU.AND P0, PT, |R6|, +INF , PT ;  /* 0x7ff000000600742a */ /* 0x000fe20003f0d200 */
[----:B------:R-:W0:Y:S01]  /*06a0*/  LDCU.64 UR4, c[0x0][0x358] ;  /* 0x00006b00ff0477ac */ /* 0x000e220008000a00 */
[----:B------:R-:W-:-:S12]  /*06b0*/  BSSY.RECONVERGENT B2, `(.L_x_1) ;  /* 0x000001d000027945 */ /* 0x000fd80003800200 */
[----:B------:R-:W-:Y:S01]  /*06c0*/  @!P0 DMUL R2, RZ, R6 ;  /* 0x00000006ff028228 */ /* 0x000fe20000000000 */
[----:B------:R-:W-:Y:S01]  /*06d0*/  @!P0 IMAD.MOV.U32 R0, RZ, RZ, 0x1 ;  /* 0x00000001ff008424 */ /* 0x000fe200078e00ff */
[----:B------:R-:W-:Y:S09]  /*06e0*/  @!P0 BRA `(.L_x_2) ;  /* 0x0000000000648947 */ /* 0x000ff20003800000 */
[----:B------:R-:W-:Y:S01]  /*06f0*/  UMOV UR6, 0x6dc9c883 ;  /* 0x6dc9c88300067882 */ /* 0x000fe20000000000 */
[----:B------:R-:W-:Y:S01]  /*0700*/  UMOV UR7, 0x3fe45f30 ;  /* 0x3fe45f3000077882 */ /* 0x000fe20000000000 */
[C---:B------:R-:W-:Y:S01]  /*0710*/  DSETP.GE.AND P0, PT, |R6|.reuse, 2.14748364800000000000e+09, PT ;  /* 0x41e000000600742a */ /* 0x040fe20003f06200 */
[----:B------:R-:W-:Y:S01]  /*0720*/  BSSY.RECONVERGENT B3, `(.L_x_3) ;  /* 0x0000014000037945 */ /* 0x000fe20003800200 */
[----:B------:R-:W-:Y:S01]  /*0730*/  DMUL R4, R6, UR6 ;  /* 0x0000000606047c28 */ /* 0x000fe20008000000 */
[----:B------:R-:W-:Y:S01]  /*0740*/  UMOV UR6, 0x54442d18 ;  /* 0x54442d1800067882 */ /* 0x000fe20000000000 */
[----:B------:R-:W-:-:S08]  /*0750*/  UMOV UR7, 0x3ff921fb ;  /* 0x3ff921fb00077882 */ /* 0x000fd00000000000 */
[----:B------:R-:W1:Y:S08]  /*0760*/  F2I.F64 R4, R4 ;  /* 0x0000000400047311 */ /* 0x000e700000301100 */
[----:B-1----:R-:W1:Y:S02]  /*0770*/  I2F.F64 R2, R4 ;  /* 0x0000000400027312 */ /* 0x002e640000201c00 */
[----:B-1----:R-:W-:Y:S01]  /*0780*/  DFMA R8, R2, -UR6, R6 ;  /* 0x8000000602087c2b */ /* 0x002fe20008000006 */
[----:B------:R-:W-:Y:S01]  /*0790*/  UMOV UR6, 0x33145c00 ;  /* 0x33145c0000067882 */ /* 0x000fe20000000000 */
[----:B------:R-:W-:-:S06]  /*07a0*/  UMOV UR7, 0x3c91a626 ;  /* 0x3c91a62600077882 */ /* 0x000fcc0000000000 */
[----:B------:R-:W-:Y:S01]  /*07b0*/  DFMA R8, R2, -UR6, R8 ;  /* 0x8000000602087c2b */ /* 0x000fe20008000008 */
[----:B------:R-:W-:Y:S01]  /*07c0*/  UMOV UR6, 0x252049c0 ;  /* 0x252049c000067882 */ /* 0x000fe20000000000 */
[----:B------:R-:W-:-:S06]  /*07d0*/  UMOV UR7, 0x397b839a ;  /* 0x397b839a00077882 */ /* 0x000fcc0000000000 */
[----:B------:R-:W-:Y:S01]  /*07e0*/  DFMA R2, R2, -UR6, R8 ;  /* 0x8000000602027c2b */ /* 0x000fe20008000008 */
[----:B------:R-:W-:Y:S10]  /*07f0*/  @!P0 BRA `(.L_x_4) ;  /* 0x0000000000188947 */ /* 0x000ff40003800000 */
[----:B------:R-:W-:Y:S01]  /*0800*/  IMAD.MOV.U32 R2, RZ, RZ, R6 ;  /* 0x000000ffff027224 */ /* 0x000fe200078e0006 */
[----:B------:R-:W-:Y:S01]  /*0810*/  MOV R28, 0x840 ;  /* 0x00000840001c7802 */ /* 0x000fe20000000f00 */
[----:B------:R-:W-:-:S07]  /*0820*/  IMAD.MOV.U32 R15, RZ, RZ, R7 ;  /* 0x000000ffff0f7224 */ /* 0x000fce00078e0007 */
[----:B0-----:R-:W-:Y:S05]  /*0830*/  CALL.REL.NOINC `($gauss$__internal_trig_reduction_slowpathd) ;  /* 0x000000b000607944 */ /* 0x001fea0003c00000 */
[----:B------:R-:W-:Y:S02]  /*0840*/  IMAD.MOV.U32 R2, RZ, RZ, R8 ;  /* 0x000000ffff027224 */ /* 0x000fe400078e0008 */
[----:B------:R-:W-:-:S07]  /*0850*/  IMAD.MOV.U32 R3, RZ, RZ, R9 ;  /* 0x000000ffff037224 */ /* 0x000fce00078e0009 */
.L_x_4:
[----:B0-----:R-:W-:Y:S05]  /*0860*/  BSYNC.RECONVERGENT B3 ;  /* 0x0000000000037941 */ /* 0x001fea0003800200 */
.L_x_3:
[----:B------:R-:W-:-:S07]  /*0870*/  VIADD R0, R4, 0x1 ;  /* 0x0000000104007836 */ /* 0x000fce0000000000 */
.L_x_2:
[----:B0-----:R-:W-:Y:S05]  /*0880*/  BSYNC.RECONVERGENT B2 ;  /* 0x0000000000027941 */ /* 0x001fea0003800200 */
.L_x_1:
[----:B------:R-:W0:Y:S01]  /*0890*/  LDCU.64 UR6, c[0x4][0x8] ;  /* 0x01000100ff0677ac */ /* 0x000e220008000a00 */
[----:B------:R-:W-:-:S05]  /*08a0*/  IMAD.SHL.U32 R4, R0, 0x40, RZ ;  /* 0x0000004000047824 */ /* 0x000fca00078e00ff */
[----:B------:R-:W-:-:S04]  /*08b0*/  LOP3.LUT R4, R4, 0x40, RZ, 0xc0, !PT ;  /* 0x0000004004047812 */ /* 0x000fc800078ec0ff */
[----:B0-----:R-:W-:-:S05]  /*08c0*/  IADD3 R28, P0, PT, R4, UR6, RZ ;  /* 0x00000006041c7c10 */ /* 0x001fca000ff1e0ff */
[----:B------:R-:W-:-:S05]  /*08d0*/  IMAD.X R29, RZ, RZ, UR7, P0 ;  /* 0x00000007ff1d7e24 */ /* 0x000fca00080e06ff */
[----:B------:R-:W2:Y:S04]  /*08e0*/  LDG.E.128.CONSTANT R8, desc[UR4][R28.64] ;  /* 0x000000041c087981 */ /* 0x000ea8000c1e9d00 */
[----:B------:R-:W3:Y:S04]  /*08f0*/  LDG.E.128.CONSTANT R12, desc[UR4][R28.64+0x10] ;  /* 0x000010041c0c7981 */ /* 0x000ee8000c1e9d00 */
[----:B------:R-:W4:Y:S01]  /*0900*/  LDG.E.128.CONSTANT R20, desc[UR4][R28.64+0x20] ;  /* 0x000020041c147981 */ /* 0x000f22000c1e9d00 */
[----:B------:R-:W-:Y:S01]  /*0910*/  LOP3.LUT R4, R0, 0x1, RZ, 0xc0, !PT ;  /* 0x0000000100047812 */ /* 0x000fe200078ec0ff */
[----:B------:R-:W-:Y:S01]  /*0920*/  IMAD.MOV.U32 R32, RZ, RZ, 0x20fd8164 ;  /* 0x20fd8164ff207424 */ /* 0x000fe200078e00ff */
[----:B------:R-:W-:Y:S01]  /*0930*/  DSETP.NEU.AND P1, PT, |R6|, +INF , PT ;  /* 0x7ff000000600742a */ /* 0x000fe20003f2d200 */
[----:B------:R-:W-:Y:S01]  /*0940*/  IMAD.MOV.U32 R27, RZ, RZ, 0x3da8ff83 ;  /* 0x3da8ff83ff1b7424 */ /* 0x000fe200078e00ff */
[----:B------:R-:W-:Y:S01]  /*0950*/  ISETP.NE.U32.AND P0, PT, R4, 0x1, PT ;  /* 0x000000010400780c */ /* 0x000fe20003f05070 */
[----:B------:R-:W-:Y:S01]  /*0960*/  DMUL R4, R2, R2 ;  /* 0x0000000202047228 */ /* 0x000fe20000000000 */
[----:B------:R-:W-:Y:S02]  /*0970*/  BSSY.RECONVERGENT B2, `(.L_x_5) ;  /* 0x000002b000027945 */ /* 0x000fe40003800200 */
[----:B------:R-:W-:-:S02]  /*0980*/  FSEL R32, R32, -8.06006814911005101289e+34, !P0 ;  /* 0xf9785eba20207808 */ /* 0x000fc40004000000 */
[----:B------:R-:W-:-:S06]  /*0990*/  FSEL R33, -R27, 0.11223486810922622681, !P0 ;  /* 0x3de5db651b217808 */ /* 0x000fcc0004000100 */
[----:B--2---:R-:W-:-:S08]  /*09a0*/  DFMA R8, R4, R32, R8 ;  /* 0x000000200408722b */ /* 0x004fd00000000008 */
[----:B------:R-:W-:-:S08]  /*09b0*/  DFMA R8, R4, R8, R10 ;  /* 0x000000080408722b */ /* 0x000fd0000000000a */
[----:B---3--:R-:W-:-:S08]  /*09c0*/  DFMA R8, R4, R8, R12 ;  /* 0x000000080408722b */ /* 0x008fd0000000000c */
[----:B------:R-:W-:-:S08]  /*09d0*/  DFMA R8, R4, R8, R14 ;  /* 0x000000080408722b */ /* 0x000fd0000000000e */
[----:B----4-:R-:W-:-:S08]  /*09e0*/  DFMA R8, R4, R8, R20 ;  /* 0x000000080408722b */ /* 0x010fd00000000014 */
[----:B------:R-:W-:-:S08]  /*09f0*/  DFMA R8, R4, R8, R22 ;  /* 0x000000080408722b */ /* 0x000fd00000000016 */
[----:B------:R-:W-:Y:S02]  /*0a00*/  DFMA R2, R8, R2, R2 ;  /* 0x000000020802722b */ /* 0x000fe40000000002 */
[----:B------:R-:W-:-:S10]  /*0a10*/  DFMA R4, R4, R8, 1 ;  /* 0x3ff000000404742b */ /* 0x000fd40000000008 */
[----:B------:R-:W-:Y:S02]  /*0a20*/  FSEL R8, R4, R2, !P0 ;  /* 0x0000000204087208 */ /* 0x000fe40004000000 */
[----:B------:R-:W-:Y:S01]  /*0a30*/  FSEL R9, R5, R3, !P0 ;  /* 0x0000000305097208 */ /* 0x000fe20004000000 */
[----:B------:R-:W-:Y:S01]  /*0a40*/  @!P1 DMUL R2, RZ, R6 ;  /* 0x00000006ff029228 */ /* 0x000fe20000000000 */
[----:B------:R-:W-:Y:S01]  /*0a50*/  LOP3.LUT P0, RZ, R0, 0x2, RZ, 0xc0, !PT ;  /* 0x0000000200ff7812 */ /* 0x000fe2000780c0ff */
[----:B------:R-:W-:-:S03]  /*0a60*/  @!P1 IMAD.MOV.U32 R0, RZ, RZ, RZ ;  /* 0x000000ffff009224 */ /* 0x000fc600078e00ff */
[----:B------:R-:W-:-:S10]  /*0a70*/  DADD R4, RZ, -R8 ;  /* 0x00000000ff047229 */ /* 0x000fd40000000808 */
[----:B------:R-:W-:Y:S02]  /*0a80*/  FSEL R22, R8, R4, !P0 ;  /* 0x0000000408167208 */ /* 0x000fe40004000000 */
[----:B------:R-:W-:Y:S01]  /*0a90*/  FSEL R23, R9, R5, !P0 ;  /* 0x0000000509177208 */ /* 0x000fe20004000000 */
[----:B------:R-:W-:Y:S06]  /*0aa0*/  @!P1 BRA `(.L_x_6) ;  /* 0x00000000005c9947 */ /* 0x000fec0003800000 */
[----:B------:R-:W-:Y:S01]  /*0ab0*/  UMOV UR6, 0x6dc9c883 ;  /* 0x6dc9c88300067882 */ /* 0x000fe20000000000 */
[----:B------:R-:W-:Y:S01]  /*0ac0*/  UMOV UR7, 0x3fe45f30 ;  /* 0x3fe45f3000077882 */ /* 0x000fe20000000000 */
[C---:B------:R-:W-:Y:S02]  /*0ad0*/  DSETP.GE.AND P0, PT, |R6|.reuse, 2.14748364800000000000e+09, PT ;  /* 0x41e000000600742a */ /* 0x040fe40003f06200 */
[----:B------:R-:W-:Y:S01]  /*0ae0*/  DMUL R4, R6, UR6 ;  /* 0x0000000606047c28 */ /* 0x000fe20008000000 */
[----:B------:R-:W-:Y:S01]  /*0af0*/  UMOV UR6, 0x54442d18 ;  /* 0x54442d1800067882 */ /* 0x000fe20000000000 */
[----:B------:R-:W-:-:S04]  /*0b00*/  UMOV UR7, 0x3ff921fb ;  /* 0x3ff921fb00077882 */ /* 0x000fc80000000000 */
[----:B------:R-:W0:Y:S08]  /*0b10*/  F2I.F64 R0, R4 ;  /* 0x0000000400007311 */ /* 0x000e300000301100 */
[----:B0-----:R-:W0:Y:S02]  /*0b20*/  I2F.F64 R2, R0 ;  /* 0x0000000000027312 */ /* 0x001e240000201c00 */
[----:B0-----:R-:W-:Y:S01]  /*0b30*/  DFMA R8, R2, -UR6, R6 ;  /* 0x8000000602087c2b */ /* 0x001fe20008000006 */
        /* <DEDUP_REMOVED lines=10> */
[----:B------:R-:W-:Y:S05]  /*0be0*/  CALL.REL.NOINC `($gauss$__internal_trig_reduction_slowpathd) ;  /* 0x000000ac00747944 */ /* 0x000fea0003c00000 */
[----:B------:R-:W-:Y:S02]  /*0bf0*/  IMAD.MOV.U32 R0, RZ, RZ, R4 ;  /* 0x000000ffff007224 */ /* 0x000fe400078e0004 */
[----:B------:R-:W-:Y:S02]  /*0c00*/  IMAD.MOV.U32 R2, RZ, RZ, R8 ;  /* 0x000000ffff027224 */ /* 0x000fe400078e0008 */
[----:B------:R-:W-:-:S07]  /*0c10*/  IMAD.MOV.U32 R3, RZ, RZ, R9 ;  /* 0x000000ffff037224 */ /* 0x000fce00078e0009 */
.L_x_6:
[----:B------:R-:W-:Y:S05]  /*0c20*/  BSYNC.RECONVERGENT B2 ;  /* 0x0000000000027941 */ /* 0x000fea0003800200 */
.L_x_5:
[----:B------:R-:W0:Y:S01]  /*0c30*/  LDCU.64 UR6, c[0x4][0x8] ;  /* 0x01000100ff0677ac */ /* 0x000e220008000a00 */
[----:B------:R-:W-:-:S05]  /*0c40*/  IMAD.SHL.U32 R4, R0, 0x40, RZ ;  /* 0x0000004000047824 */ /* 0x000fca00078e00ff */
[----:B------:R-:W-:-:S04]  /*0c50*/  LOP3.LUT R4, R4, 0x40, RZ, 0xc0, !PT ;  /* 0x0000004004047812 */ /* 0x000fc800078ec0ff */
[----:B0-----:R-:W-:Y:S02]  /*0c60*/  IADD3 R28, P0, PT, R4, UR6, RZ ;  /* 0x00000006041c7c10 */ /* 0x001fe4000ff1e0ff */
[----:B------:R-:W-:Y:S01]  /*0c70*/  LOP3.LUT R20, R0, 0x1, RZ, 0xc0, !PT ;  /* 0x0000000100147812 */ /* 0x000fe200078ec0ff */
[----:B------:R-:W-:Y:S01]  /*0c80*/  IMAD.MOV.U32 R32, RZ, RZ, 0x20fd8164 ;  /* 0x20fd8164ff207424 */ /* 0x000fe200078e00ff */
[----:B------:R-:W0:Y:S01]  /*0c90*/  LDCU UR6, c[0x0][0x380] ;  /* 0x00007000ff0677ac */ /* 0x000e220008000800 */
[----:B------:R-:W-:-:S05]  /*0ca0*/  IMAD.X R29, RZ, RZ, UR7, P0 ;  /* 0x00000007ff1d7e24 */ /* 0x000fca00080e06ff */
[----:B------:R-:W2:Y:S04]  /*0cb0*/  LDG.E.128.CONSTANT R4, desc[UR4][R28.64] ;  /* 0x000000041c047981 */ /* 0x000ea8000c1e9d00 */
[----:B------:R-:W3:Y:S04]  /*0cc0*/  LDG.E.128.CONSTANT R8, desc[UR4][R28.64+0x10] ;  /* 0x000010041c087981 */ /* 0x000ee8000c1e9d00 */
[----:B------:R-:W4:Y:S01]  /*0cd0*/  LDG.E.128.CONSTANT R12, desc[UR4][R28.64+0x20] ;  /* 0x000020041c0c7981 */ /* 0x000f22000c1e9d00 */
[----:B------:R-:W-:Y:S01]  /*0ce0*/  IMAD.MOV.U32 R27, RZ, RZ, 0x3da8ff83 ;  /* 0x3da8ff83ff1b7424 */ /* 0x000fe200078e00ff */
[----:B------:R-:W-:Y:S01]  /*0cf0*/  ISETP.NE.U32.AND P0, PT, R20, 0x1, PT ;  /* 0x000000011400780c */ /* 0x000fe20003f05070 */
[----:B------:R-:W-:-:S03]  /*0d00*/  DMUL R20, R2, R2 ;  /* 0x0000000202147228 */ /* 0x000fc60000000000 */
[----:B------:R-:W-:Y:S02]  /*0d10*/  FSEL R32, R32, -8.06006814911005101289e+34, !P0 ;  /* 0xf9785eba20207808 */ /* 0x000fe40004000000 */
[----:B------:R-:W-:-:S06]  /*0d20*/  FSEL R33, -R27, 0.11223486810922622681, !P0 ;  /* 0x3de5db651b217808 */ /* 0x000fcc0004000100 */
[----:B--2---:R-:W-:-:S08]  /*0d30*/  DFMA R4, R20, R32, R4 ;  /* 0x000000201404722b */ /* 0x004fd00000000004 */
[C---:B------:R-:W-:Y:S01]  /*0d40*/  DFMA R4, R20.reuse, R4, R6 ;  /* 0x000000041404722b */ /* 0x040fe20000000006 */
[----:B------:R-:W-:Y:S07]  /*0d50*/  I2F.F64 R6, R25 ;  /* 0x0000001900067312 */ /* 0x000fee0000201c00 */
[----:B---3--:R-:W-:-:S08]  /*0d60*/  DFMA R4, R20, R4, R8 ;  /* 0x000000041404722b */ /* 0x008fd00000000008 */
[----:B------:R-:W-:-:S08]  /*0d70*/  DFMA R4, R20, R4, R10 ;  /* 0x000000041404722b */ /* 0x000fd0000000000a */
[----:B----4-:R-:W-:-:S08]  /*0d80*/  DFMA R4, R20, R4, R12 ;  /* 0x000000041404722b */ /* 0x010fd0000000000c */
[----:B------:R-:W-:Y:S02]  /*0d90*/  DFMA R14, R20, R4, R14 ;  /* 0x00000004140e722b */ /* 0x000fe4000000000e */
[----:B0-----:R-:W0:Y:S01]  /*0da0*/  I2F.F64 R4, UR6 ;  /* 0x0000000600047d12 */ /* 0x001e220008201c00 */
[----:B------:R-:W1:Y:S05]  /*0db0*/  LDCU.64 UR6, c[0x0][0x3a8] ;  /* 0x00007500ff0677ac */ /* 0x000e6a0008000a00 */
[----:B------:R-:W-:Y:S02]  /*0dc0*/  DFMA R8, R14, R2, R2 ;  /* 0x000000020e08722b */ /* 0x000fe40000000002 */
[----:B------:R-:W-:Y:S01]  /*0dd0*/  DFMA R14, R20, R14, 1 ;  /* 0x3ff00000140e742b */ /* 0x000fe2000000000e */
[----:B------:R-:W2:Y:S01]  /*0de0*/  I2F.F64 R2, R24 ;  /* 0x0000001800027312 */ /* 0x000ea20000201c00 */
[----:B0-----:R-:W-:-:S08]  /*0df0*/  DFMA R6, R4, -0.5, R6 ;  /* 0xbfe000000406782b */ /* 0x001fd00000000006 */
[----:B------:R-:W-:Y:S02]  /*0e00*/  FSEL R10, R14, R8, !P0 ;  /* 0x000000080e0a7208 */ /* 0x000fe40004000000 */
[----:B------:R-:W-:Y:S02]  /*0e10*/  FSEL R11, R15, R9, !P0 ;  /* 0x000000090f0b7208 */ /* 0x000fe40004000000 */
[----:B------:R-:W-:Y:S01]  /*0e20*/  LOP3.LUT P0, RZ, R0, 0x2, RZ, 0xc0, !PT ;  /* 0x0000000200ff7812 */ /* 0x000fe2000780c0ff */
[----:B-1----:R-:W-:Y:S01]  /*0e30*/  DMUL R6, R6, UR6 ;  /* 0x0000000606067c28 */ /* 0x002fe20008000000 */
[----:B------:R-:W-:Y:S01]  /*0e40*/  VIADD R0, R30, 0xffffffd3 ;  /* 0xffffffd31e007836 */ /* 0x000fe20000000000 */
[C---:B--2---:R-:W-:Y:S02]  /*0e50*/  DFMA R2, R4.reuse, -0.5, R2 ;  /* 0xbfe000000402782b */ /* 0x044fe40000000002 */
[----:B------:R-:W-:Y:S02]  /*0e60*/  DADD R8, RZ, -R10 ;  /* 0x00000000ff087229 */ /* 0x000fe4000000080a */
[----:B------:R-:W-:-:S04]  /*0e70*/  DMUL R4, R4, UR6 ;  /* 0x0000000604047c28 */ /* 0x000fc80008000000 */
[----:B------:R-:W-:-:S04]  /*0e80*/  DMUL R2, R2, UR6 ;  /* 0x0000000602027c28 */ /* 0x000fc80008000000 */
[----:B------:R-:W-:Y:S02]  /*0e90*/  FSEL R8, R10, R8, !P0 ;  /* 0x000000080a087208 */ /* 0x000fe40004000000 */
[----:B------:R-:W-:Y:S02]  /*0ea0*/  FSEL R9, R11, R9, !P0 ;  /* 0x000000090b097208 */ /* 0x000fe40004000000 */
[----:B------:R-:W-:-:S04]  /*0eb0*/  ISETP.GT.U32.AND P0, PT, R0, 0x5a, PT ;  /* 0x0000005a0000780c */ /* 0x000fc80003f04070 */
[-C--:B------:R-:W-:Y:S02]  /*0ec0*/  DMUL R20, R6, R8.reuse ;  /* 0x0000000806147228 */ /* 0x080fe40000000000 */
[----:B------:R-:W-:-:S06]  /*0ed0*/  DMUL R8, R2, R8 ;  /* 0x0000000802087228 */ /* 0x000fcc0000000000 */
[C---:B------:R-:W-:Y:S02]  /*0ee0*/  DFMA R20, R22.reuse, R2, -R20 ;  /* 0x000000021614722b */ /* 0x040fe40000000814 */
[----:B------:R-:W-:Y:S02]  /*0ef0*/  DFMA R22, R22, R6, R8 ;  /* 0x000000061616722b */ /* 0x000fe40000000008 */
[----:B------:R-:W-:Y:S01]  /*0f00*/  DMUL R6, R4, 0.5 ;  /* 0x3fe0000004067828 */ /* 0x000fe20000000000 */
[----:B------:R-:W-:Y:S10]  /*0f10*/  @P0 BRA `(.L_x_7) ;  /* 0x0000000c00b80947 */ /* 0x000ff40003800000 */
[----:B------:R-:W-:-:S13]  /*0f20*/  ISETP.GE.U32.AND P0, PT, R30, 0x5b, PT ;  /* 0x0000005b1e00780c */ /* 0x000fda0003f06070 */
[----:B------:R-:W-:Y:S05]  /*0f30*/  @!P0 BRA `(.L_x_8) ;  /* 0x0000000400d88947 */ /* 0x000fea0003800000 */
[----:B------:R-:W0:Y:S01]  /*0f40*/  MUFU.RCP64H R5, 180 ;  /* 0x4066800000057908 */ /* 0x000e220000001800 */
[----:B------:R-:W-:Y:S01]  /*0f50*/  IMAD.MOV.U32 R8, RZ, RZ, 0x0 ;  /* 0x00000000ff087424 */ /* 0x000fe200078e00ff */
[----:B------:R-:W-:Y:S01]  /*0f60*/  UMOV UR6, 0x54442c46 ;  /* 0x54442c4600067882 */ /* 0x000fe20000000000 */
[----:B------:R-:W-:Y:S01]  /*0f70*/  IMAD.MOV.U32 R9, RZ, RZ, 0x40668000 ;  /* 0x40668000ff097424 */ /* 0x000fe200078e00ff */
[----:B------:R-:W-:Y:S01]  /*0f80*/  UMOV UR7, 0x400921fb ;  /* 0x400921fb00077882 */ /* 0x000fe20000000000 */
[----:B------:R-:W-:Y:S02]  /*0f90*/  IMAD.MOV.U32 R4, RZ, RZ, 0x1 ;  /* 0x00000001ff047424 */ /* 0x000fe400078e00ff */
[----:B------:R-:W-:-:S04]  /*0fa0*/  VIADD R30, R30, 0xffffffa6 ;  /* 0xffffffa61e1e7836 */ /* 0x000fc80000000000 */
[----:B0-----:R-:W-:-:S08]  /*0fb0*/  DFMA R2, R4, -R8, 1 ;  /* 0x3ff000000402742b */ /* 0x001fd00000000808 */
[----:B------:R-:W-:Y:S02]  /*0fc0*/  DFMA R10, R2, R2, R2 ;  /* 0x00000002020a722b */ /* 0x000fe40000000002 */
[----:B------:R-:W0:Y:S06]  /*0fd0*/  I2F.F64.U32 R2, R30 ;  /* 0x0000001e00027312 */ /* 0x000e2c0000201800 */
[----:B------:R-:W-:-:S08]  /*0fe0*/  DFMA R10, R4, R10, R4 ;  /* 0x0000000a040a722b */ /* 0x000fd00000000004 */
[----:B------:R-:W-:Y:S02]  /*0ff0*/  DFMA R8, R10, -R8, 1 ;  /* 0x3ff000000a08742b */ /* 0x000fe40000000808 */
[----:B0-----:R-:W-:-:S06]  /*1000*/  DMUL R4, R2, UR6 ;  /* 0x0000000602047c28 */ /* 0x001fcc0008000000 */
[----:B------:R-:W-:-:S04]  /*1010*/  DFMA R10, R10, R8, R10 ;  /* 0x000000080a0a722b */ /* 0x000fc8000000000a */
[----:B------:R-:W-:-:S04]  /*1020*/  FSETP.GEU.AND P1, PT, |R5|, 6.5827683646048100446e-37, PT ;  /* 0x036000000500780b */ /* 0x000fc80003f2e200 */
[----:B------:R-:W-:-:S08]  /*1030*/  DMUL R2, R10, R4 ;  /* 0x000000040a027228 */ /* 0x000fd00000000000 */
[----:B------:R-:W-:-:S08]  /*1040*/  DFMA R8, R2, -180, R4 ;  /* 0xc06680000208782b */ /* 0x000fd00000000004 */
[----:B------:R-:W-:-:S10]  /*1050*/  DFMA R2, R10, R8, R2 ;  /* 0x000000080a02722b */ /* 0x000fd40000000002 */
[----:B------:R-:W-:-:S05]  /*1060*/  FFMA R0, RZ, 3.6015625, R3 ;  /* 0x40668000ff007823 */ /* 0x000fca0000000003 */
[----:B------:R-:W-:-:S13]  /*1070*/  FSETP.GT.AND P0, PT, |R0|, 1.469367938527859385e-39, PT ;  /* 0x001000000000780b */ /* 0x000fda0003f04200 */
[----:B------:R-:W-:Y:S05]  /*1080*/  @P0 BRA P1, `(.L_x_9) ;  /* 0x0000000000180947 */ /* 0x000fea0000800000 */
[----:B------:R-:W-:Y:S01]  /*1090*/  IMAD.MOV.U32 R2, RZ, RZ, R4 ;  /* 0x000000ffff027224 */ /* 0x000fe200078e0004 */
[----:B------:R-:W-:Y:S01]  /*10a0*/  MOV R3, R5 ;  /* 0x0000000500037202 */ /* 0x000fe20000000f00 */
[----:B------:R-:W-:Y:S01]  /*10b0*/  IMAD.MOV.U32 R10, RZ, RZ, RZ ;  /* 0x000000ffff0a7224 */ /* 0x000fe200078e00ff */
[----:B------:R-:W-:Y:S01]  /*10c0*/  MOV R0, 0x10f0 ;  /* 0x000010f000007802 */ /* 0x000fe20000000f00 */
[----:B------:R-:W-:-:S07]  /*10d0*/  IMAD.MOV.U32 R11, RZ, RZ, 0x40668000 ;  /* 0x40668000ff0b7424 */ /* 0x000fce00078e00ff */
[----:B------:R-:W-:Y:S05]  /*10e0*/  CALL.REL.NOINC `($__internal_0_$__cuda_sm20_div_rn_f64_full) ;  /* 0x00000094002c7944 */ /* 0x000fea0003c00000 */
.L_x_9:
[----:B------:R-:W-:Y:S01]  /*10f0*/  DSETP.NEU.AND P1, PT, R2, +INF , PT ;  /* 0x7ff000000200742a */ /* 0x000fe20003f2d000 */
[----:B------:R-:W-:-:S13]  /*1100*/  BSSY.RECONVERGENT B2, `(.L_x_10) ;  /* 0x000001b000027945 */ /* 0x000fda0003800200 */
[----:B------:R-:W-:Y:S01]  /*1110*/  @!P1 DMUL R8, RZ, +INF ;  /* 0x7ff00000ff089828 */ /* 0x000fe20000000000 */
[----:B------:R-:W-:Y:S01]  /*1120*/  @!P1 PLOP3.LUT P0, PT, PT, PT, PT, 0x80, 0x8 ;  /* 0x000000000008981c */ /* 0x000fe20003f0f070 */
[----:B------:R-:W-:-:S12]  /*1130*/  @!P1 BRA `(.L_x_11) ;  /* 0x00000000005c9947 */ /* 0x000fd80003800000 */
[----:B------:R-:W-:Y:S01]  /*1140*/  UMOV UR6, 0x6dc9c883 ;  /* 0x6dc9c88300067882 */ /* 0x000fe20000000000 */
[----:B------:R-:W-:Y:S01]  /*1150*/  UMOV UR7, 0x3fe45f30 ;  /* 0x3fe45f3000077882 */ /* 0x000fe20000000000 */
[C---:B------:R-:W-:Y:S01]  /*1160*/  DSETP.GE.AND P0, PT, R2.reuse, 2.14748364800000000000e+09, PT ;  /* 0x41e000000200742a */ /* 0x040fe20003f06000 */
[----:B------:R-:W-:Y:S01]  /*1170*/  BSSY.RECONVERGENT B3, `(.L_x_12) ;  /* 0x0000011000037945 */ /* 0x000fe20003800200 */
[----:B------:R-:W-:Y:S01]  /*1180*/  DMUL R4, R2, UR6 ;  /* 0x0000000602047c28 */ /* 0x000fe20008000000 */
[----:B------:R-:W-:Y:S01]  /*1190*/  UMOV UR6, 0x54442d18 ;  /* 0x54442d1800067882 */ /* 0x000fe20000000000 */
[----:B------:R-:W-:-:S08]  /*11a0*/  UMOV UR7, 0x3ff921fb ;  /* 0x3ff921fb00077882 */ /* 0x000fd00000000000 */
        /* <DEDUP_REMOVED lines=11> */
[----:B------:R-:W-:-:S07]  /*1260*/  MOV R28, 0x1280 ;  /* 0x00001280001c7802 */ /* 0x000fce0000000f00 */
[----:B------:R-:W-:Y:S05]  /*1270*/  CALL.REL.NOINC `($gauss$__internal_trig_reduction_slowpathd) ;  /* 0x000000a400d07944 */ /* 0x000fea0003c00000 */
.L_x_13:
[----:B------:R-:W-:Y:S05]  /*1280*/  BSYNC.RECONVERGENT B3 ;  /* 0x0000000000037941 */ /* 0x000fea0003800200 */
.L_x_12:
[----:B------:R-:W-:-:S04]  /*1290*/  LOP3.LUT R4, R4, 0x1, RZ, 0xc0, !PT ;  /* 0x0000000104047812 */ /* 0x000fc800078ec0ff */
[----:B------:R-:W-:-:S13]  /*12a0*/  ISETP.NE.U32.AND P0, PT, R4, 0x1, PT ;  /* 0x000000010400780c */ /* 0x000fda0003f05070 */
.L_x_11:
[----:B------:R-:W-:Y:S05]  /*12b0*/  BSYNC.RECONVERGENT B2 ;  /* 0x0000000000027941 */ /* 0x000fea0003800200 */
.L_x_10:
[----:B------:R-:W-:Y:S01]  /*12c0*/  DMUL R2, R8, R8 ;  /* 0x0000000808027228 */ /* 0x000fe20000000000 */
[----:B------:R-:W-:Y:S01]  /*12d0*/  IMAD.MOV.U32 R4, RZ, RZ, 0x5b27ebb1 ;  /* 0x5b27ebb1ff047424 */ /* 0x000fe200078e00ff */
[----:B------:R-:W-:Y:S01]  /*12e0*/  UMOV UR6, 0x2799bcb9 ;  /* 0x2799bcb900067882 */ /* 0x000fe20000000000 */
[----:B------:R-:W-:Y:S01]  /*12f0*/  IMAD.MOV.U32 R5, RZ, RZ, 0x3ef9757c ;  /* 0x3ef9757cff057424 */ /* 0x000fe200078e00ff */
[----:B------:R-:W-:Y:S01]  /*1300*/  UMOV UR7, 0x3ee48dac ;  /* 0x3ee48dac00077882 */ /* 0x000fe20000000000 */
[----:B------:R-:W-:Y:S04]  /*1310*/  BSSY.RECONVERGENT B0, `(.L_x_14) ;  /* 0x0000036000007945 */ /* 0x000fe80003800200 */
[----:B------:R-:W-:Y:S01]  /*1320*/  DFMA R4, R2, UR6, -R4 ;  /* 0x0000000602047c2b */ /* 0x000fe20008000804 */
[----:B------:R-:W-:Y:S01]  /*1330*/  UMOV UR6, 0xfd91e04 ;  /* 0x0fd91e0400067882 */ /* 0x000fe20000000000 */
[----:B------:R-:W-:-:S06]  /*1340*/  UMOV UR7, 0x3f0980e9 ;  /* 0x3f0980e900077882 */ /* 0x000fcc0000000000 */
[----:B------:R-:W-:Y:S01]  /*1350*/  DFMA R4, R2, R4, UR6 ;  /* 0x0000000602047e2b */ /* 0x000fe20008000004 */
[----:B------:R-:W-:Y:S01]  /*1360*/  UMOV UR6, 0x417d7e1d ;  /* 0x417d7e1d00067882 */ /* 0x000fe20000000000 */
[----:B------:R-:W-:-:S06]  /*1370*/  UMOV UR7, 0x3efae2b0 ;  /* 0x3efae2b000077882 */ /* 0x000fcc0000000000 */
[----:B------:R-:W-:Y:S01]  /*1380*/  DFMA R4, R2, R4, -UR6 ;  /* 0x8000000602047e2b */ /* 0x000fe20008000004 */
[----:B------:R-:W-:Y:S01]  /*1390*/  UMOV UR6, 0x41bfba57 ;  /* 0x41bfba5700067882 */ /* 0x000fe20000000000 */
[----:B------:R-:W-:-:S06]  /*13a0*/  UMOV UR7, 0x3f119f53 ;  /* 0x3f119f5300077882 */ /* 0x000fcc0000000000 */
[----:B------:R-:W-:Y:S01]  /*13b0*/  DFMA R4, R2, R4, UR6 ;  /* 0x0000000602047e2b */ /* 0x000fe20008000004 */
        /* <DEDUP_REMOVED lines=29> */
[----:B------:R-:W-:-:S08]  /*1590*/  DFMA R4, R2, R4, UR6 ;  /* 0x0000000602047e2b */ /* 0x000fd00008000004 */
[----:B------:R-:W-:-:S08]  /*15a0*/  DMUL R14, R2, R4 ;  /* 0x00000004020e7228 */ /* 0x000fd00000000000 */
[----:B------:R-:W-:Y:S01]  /*15b0*/  DFMA R2, R14, R8, R8 ;  /* 0x000000080e02722b */ /* 0x000fe20000000008 */
[----:B------:R-:W-:Y:S10]  /*15c0*/  @P0 BRA `(.L_x_15) ;  /* 0x0000000000280947 */ /* 0x000ff40003800000 */
[----:B------:R-:W0:Y:S01]  /*15d0*/  MUFU.RCP64H R11, R3 ;  /* 0x00000003000b7308 */ /* 0x000e220000001800 */
[----:B------:R-:W-:-:S06]  /*15e0*/  IMAD.MOV.U32 R10, RZ, RZ, RZ ;  /* 0x000000ffff0a7224 */ /* 0x000fcc00078e00ff */
[----:B0-----:R-:W-:-:S08]  /*15f0*/  DFMA R4, -R2, R10, 1 ;  /* 0x3ff000000204742b */ /* 0x001fd0000000010a */
[----:B------:R-:W-:Y:S02]  /*1600*/  DFMA R12, R4, R4, R4 ;  /* 0x00000004040c722b */ /* 0x000fe40000000004 */
[----:B------:R-:W-:-:S06]  /*1610*/  DADD R4, R2, -R8 ;  /* 0x0000000002047229 */ /* 0x000fcc0000000808 */
[----:B------:R-:W-:Y:S02]  /*1620*/  DFMA R12, R10, R12, R10 ;  /* 0x0000000c0a0c722b */ /* 0x000fe4000000000a */
[----:B------:R-:W-:-:S06]  /*1630*/  DFMA R4, R14, R8, -R4 ;  /* 0x000000080e04722b */ /* 0x000fcc0000000804 */
[----:B------:R-:W-:-:S08]  /*1640*/  DFMA R8, R2, -R12, 1 ;  /* 0x3ff000000208742b */ /* 0x000fd0000000080c */
[----:B------:R-:W-:-:S08]  /*1650*/  DFMA R4, R4, -R12, R8 ;  /* 0x8000000c0404722b */ /* 0x000fd00000000008 */
[----:B------:R-:W-:-:S11]  /*1660*/  DFMA R2, -R12, R4, -R12 ;  /* 0x000000040c02722b */ /* 0x000fd6000000090c */
.L_x_15:
[----:B------:R-:W-:Y:S05]  /*1670*/  BSYNC.RECONVERGENT B0 ;  /* 0x0000000000007941 */ /* 0x000fea0003800200 */
.L_x_14:
[----:B------:R-:W-:Y:S01]  /*1680*/  DMUL R2, R6, R2 ;  /* 0x0000000206027228 */ /* 0x000fe20000000000 */
[----:B------:R-:W-:Y:S10]  /*1690*/  BRA `(.L_x_16) ;  /* 0x0000000400d07947 */ /* 0x000ff40003800000 */
.L_x_8:
[----:B------:R-:W0:Y:S01]  /*16a0*/  MUFU.RCP64H R3, 180 ;  /* 0x4066800000037908 */ /* 0x000e220000001800 */
[----:B------:R-:W-:Y:S01]  /*16b0*/  IMAD.MOV.U32 R4, RZ, RZ, 0x0 ;  /* 0x00000000ff047424 */ /* 0x000fe200078e00ff */
[----:B------:R-:W-:Y:S01]  /*16c0*/  DADD R18, -R18, 90 ;  /* 0x4056800012127429 */ /* 0x000fe20000000100 */
[----:B------:R-:W-:Y:S01]  /*16d0*/  IMAD.MOV.U32 R5, RZ, RZ, 0x40668000 ;  /* 0x40668000ff057424 */ /* 0x000fe200078e00ff */
[----:B------:R-:W-:Y:S01]  /*16e0*/  UMOV UR6, 0x54442c46 ;  /* 0x54442c4600067882 */ /* 0x000fe20000000000 */
[----:B------:R-:W-:Y:S01]  /*16f0*/  IMAD.MOV.U32 R2, RZ, RZ, 0x1 ;  /* 0x00000001ff027424 */ /* 0x000fe200078e00ff */
[----:B------:R-:W-:-:S04]  /*1700*/  UMOV UR7, 0x400921fb ;  /* 0x400921fb00077882 */ /* 0x000fc80000000000 */
[----:B------:R-:W-:Y:S02]  /*1710*/  DMUL R18, R18, UR6 ;  /* 0x0000000612127c28 */ /* 0x000fe40008000000 */
[----:B0-----:R-:W-:-:S08]  /*1720*/  DFMA R8, R2, -R4, 1 ;  /* 0x3ff000000208742b */ /* 0x001fd00000000804 */
[----:B------:R-:W-:Y:S01]  /*1730*/  FSETP.GEU.AND P1, PT, |R19|, 6.5827683646048100446e-37, PT ;  /* 0x036000001300780b */ /* 0x000fe20003f2e200 */
[----:B------:R-:W-:-:S08]  /*1740*/  DFMA R8, R8, R8, R8 ;  /* 0x000000080808722b */ /* 0x000fd00000000008 */
[----:B------:R-:W-:-:S08]  /*1750*/  DFMA R8, R2, R8, R2 ;  /* 0x000000080208722b */ /* 0x000fd00000000002 */
[----:B------:R-:W-:-:S08]  /*1760*/  DFMA R4, R8, -R4, 1 ;  /* 0x3ff000000804742b */ /* 0x000fd00000000804 */
[----:B------:R-:W-:-:S08]  /*1770*/  DFMA R8, R8, R4, R8 ;  /* 0x000000040808722b */ /* 0x000fd00000000008 */
[----:B------:R-:W-:-:S08]  /*1780*/  DMUL R2, R8, R18 ;  /* 0x0000001208027228 */ /* 0x000fd00000000000 */
[----:B------:R-:W-:-:S08]  /*1790*/  DFMA R4, R2, -180, R18 ;  /* 0xc06680000204782b */ /* 0x000fd00000000012 */
[----:B------:R-:W-:-:S10]  /*17a0*/  DFMA R2, R8, R4, R2 ;  /* 0x000000040802722b */ /* 0x000fd40000000002 */
[----:B------:R-:W-:-:S05]  /*17b0*/  FFMA R0, RZ, 3.6015625, R3 ;  /* 0x40668000ff007823 */ /* 0x000fca0000000003 */
[----:B------:R-:W-:-:S13]  /*17c0*/  FSETP.GT.AND P0, PT, |R0|, 1.469367938527859385e-39, PT ;  /* 0x001000000000780b */ /* 0x000fda0003f04200 */
[----:B------:R-:W-:Y:S05]  /*17d0*/  @P0 BRA P1, `(.L_x_17) ;  /* 0x0000000000180947 */ /* 0x000fea0000800000 */
[----:B------:R-:W-:Y:S01]  /*17e0*/  IMAD.MOV.U32 R2, RZ, RZ, R18 ;  /* 0x000000ffff027224 */ /* 0x000fe200078e0012 */
[----:B------:R-:W-:Y:S01]  /*17f0*/  MOV R0, 0x1840 ;  /* 0x0000184000007802 */ /* 0x000fe20000000f00 */
[----:B------:R-:W-:Y:S02]  /*1800*/  IMAD.MOV.U32 R3, RZ, RZ, R19 ;  /* 0x000000ffff037224 */ /* 0x000fe400078e0013 */
[----:B------:R-:W-:Y:S02]  /*1810*/  IMAD.MOV.U32 R10, RZ, RZ, RZ ;  /* 0x000000ffff0a7224 */ /* 0x000fe400078e00ff */
[----:B------:R-:W-:-:S07]  /*1820*/  IMAD.MOV.U32 R11, RZ, RZ, 0x40668000 ;  /* 0x40668000ff0b7424 */ /* 0x000fce00078e00ff */
[----:B------:R-:W-:Y:S05]  /*1830*/  CALL.REL.NOINC `($__internal_0_$__cuda_sm20_div_rn_f64_full) ;  /* 0x0000008c00587944 */ /* 0x000fea0003c00000 */
.L_x_17:
[----:B------:R-:W-:Y:S01]  /*1840*/  DSETP.NEU.AND P1, PT, |R2|, +INF , PT ;  /* 0x7ff000000200742a */ /* 0x000fe20003f2d200 */
[----:B------:R-:W-:-:S13]  /*1850*/  BSSY.RECONVERGENT B2, `(.L_x_18) ;  /* 0x000001b000027945 */ /* 0x000fda0003800200 */
[----:B------:R-:W-:Y:S01]  /*1860*/  @!P1 DMUL R8, RZ, R2 ;  /* 0x00000002ff089228 */ /* 0x000fe20000000000 */
[----:B------:R-:W-:Y:S01]  /*1870*/  @!P1 PLOP3.LUT P0, PT, PT, PT, PT, 0x80, 0x8 ;  /* 0x000000000008981c */ /* 0x000fe20003f0f070 */
[----:B------:R-:W-:-:S12]  /*1880*/  @!P1 BRA `(.L_x_19) ;  /* 0x00000000005c9947 */ /* 0x000fd80003800000 */
[----:B------:R-:W-:Y:S01]  /*1890*/  UMOV UR6, 0x6dc9c883 ;  /* 0x6dc9c88300067882 */ /* 0x000fe20000000000 */
[----:B------:R-:W-:Y:S01]  /*18a0*/  UMOV UR7, 0x3fe45f30 ;  /* 0x3fe45f3000077882 */ /* 0x000fe20000000000 */
[C---:B------:R-:W-:Y:S01]  /*18b0*/  DSETP.GE.AND P0, PT, |R2|.reuse, 2.14748364800000000000e+09, PT ;  /* 0x41e000000200742a */ /* 0x040fe20003f06200 */
        /* <DEDUP_REMOVED lines=17> */
.L_x_21:
[----:B------:R-:W-:Y:S05]  /*19d0*/  BSYNC.RECONVERGENT B3 ;  /* 0x0000000000037941 */ /* 0x000fea0003800200 */
.L_x_20:
[----:B------:R-:W-:-:S04]  /*19e0*/  LOP3.LUT R4, R4, 0x1, RZ, 0xc0, !PT ;  /* 0x0000000104047812 */ /* 0x000fc800078ec0ff */
[----:B------:R-:W-:-:S13]  /*19f0*/  ISETP.NE.U32.AND P0, PT, R4, 0x1, PT ;  /* 0x000000010400780c */ /* 0x000fda0003f05070 */
.L_x_19:
[----:B------:R-:W-:Y:S05]  /*1a00*/  BSYNC.RECONVERGENT B2 ;  /* 0x0000000000027941 */ /* 0x000fea0003800200 */
.L_x_18:
        /* <DEDUP_REMOVED lines=59> */
.L_x_23:
[----:B------:R-:W-:Y:S05]  /*1dc0*/  BSYNC.RECONVERGENT B0 ;  /* 0x0000000000007941 */ /* 0x000fea0003800200 */
.L_x_22:
[----:B------:R-:W-:-:S11]  /*1dd0*/  DFMA R2, -R6, R2, RZ ;  /* 0x000000020602722b */ /* 0x000fd600000001ff */
.L_x_16:
[----:B------:R-:W-:Y:S01]  /*1de0*/  DADD R4, RZ, -R6 ;  /* 0x00000000ff047229 */ /* 0x000fe20000000806 */
[----:B------:R-:W-:Y:S10]  /*1df0*/  BRA `(.L_x_24) ;  /* 0x0000002c00507947 */ /* 0x000ff40003800000 */
.L_x_7:
[----:B------:R-:W-:-:S05]  /*1e00*/  VIADD R0, R30, 0xffffff79 ;  /* 0xffffff791e007836 */ /* 0x000fca0000000000 */
[----:B------:R-:W-:-:S13]  /*1e10*/  ISETP.GT.U32.AND P0, PT, R0, 0x59, PT ;  /* 0x000000590000780c */ /* 0x000fda0003f04070 */
[----:B------:R-:W-:Y:S05]  /*1e20*/  @P0 BRA `(.L_x_25) ;  /* 0x0000000c00c40947 */ /* 0x000fea0003800000 */
        /* <DEDUP_REMOVED lines=29> */
.L_x_27:
        /* <DEDUP_REMOVED lines=25> */
.L_x_31:
[----:B------:R-:W-:Y:S05]  /*2190*/  BSYNC.RECONVERGENT B3 ;  /* 0x0000000000037941 */ /* 0x000fea0003800200 */
.L_x_30:
[----:B------:R-:W-:-:S04]  /*21a0*/  LOP3.LUT R4, R4, 0x1, RZ, 0xc0, !PT ;  /* 0x0000000104047812 */ /* 0x000fc800078ec0ff */
[----:B------:R-:W-:-:S13]  /*21b0*/  ISETP.NE.U32.AND P0, PT, R4, 0x1, PT ;  /* 0x000000010400780c */ /* 0x000fda0003f05070 */
.L_x_29:
[----:B------:R-:W-:Y:S05]  /*21c0*/  BSYNC.RECONVERGENT B2 ;  /* 0x0000000000027941 */ /* 0x000fea0003800200 */
.L_x_28:
[----:B------:R-:W-:Y:S01]  /*21d0*/  DMUL R2, R8, R8 ;  /* 0x0000000808027228 */ /* 0x000fe20000000000 */
[----:B------:R-:W-:Y:S01]  /*21e0*/  IMAD.MOV.U32 R4, RZ, RZ, 0x5b27ebb1 ;  /* 0x5b27ebb1ff047424 */ /* 0x000fe200078e00ff */
[----:B------:R-:W-:Y:S01]  /*21f0*/  MOV R5, 0x3ef9757c ;  /* 0x3ef9757c00057802 */ /* 0x000fe20000000f00 */
[----:B------:R-:W-:Y:S01]  /*2200*/  UMOV UR6, 0x2799bcb9 ;  /* 0x2799bcb900067882 */ /* 0x000fe20000000000 */
[----:B------:R-:W-:Y:S01]  /*2210*/  UMOV UR7, 0x3ee48dac ;  /* 0x3ee48dac00077882 */ /* 0x000fe20000000000 */
[----:B------:R-:W-:Y:S03]  /*2220*/  BSSY.RECONVERGENT B0, `(.L_x_32) ;  /* 0x0000036000007945 */ /* 0x000fe60003800200 */
        /* <DEDUP_REMOVED lines=53> */
.L_x_33:
[----:B------:R-:W-:Y:S05]  /*2580*/  BSYNC.RECONVERGENT B0 ;  /* 0x0000000000007941 */ /* 0x000fea0003800200 */
.L_x_32:
[----:B------:R-:W-:Y:S01]  /*2590*/  DMUL R4, R6, R4 ;  /* 0x0000000406047228 */ /* 0x000fe20000000000 */
[----:B------:R-:W-:Y:S02]  /*25a0*/  IMAD.MOV.U32 R2, RZ, RZ, R6 ;  /* 0x000000ffff027224 */ /* 0x000fe400078e0006 */
[----:B------:R-:W-:Y:S01]  /*25b0*/  IMAD.MOV.U32 R3, RZ, RZ, R7 ;  /* 0x000000ffff037224 */ /* 0x000fe200078e0007 */
[----:B------:R-:W-:Y:S07]  /*25c0*/  BRA `(.L_x_24) ;  /* 0x00000024005c7947 */ /* 0x000fee0003800000 */
.L_x_26:
        /* <DEDUP_REMOVED lines=26> */
.L_x_34:
        /* <DEDUP_REMOVED lines=25> */
.L_x_38:
[----:B------:R-:W-:Y:S05]  /*2900*/  BSYNC.RECONVERGENT B3 ;  /* 0x0000000000037941 */ /* 0x000fea0003800200 */
.L_x_37:
[----:B------:R-:W-:-:S04]  /*2910*/  LOP3.LUT R4, R4, 0x1, RZ, 0xc0, !PT ;  /* 0x0000000104047812 */ /* 0x000fc800078ec0ff */
[----:B------:R-:W-:-:S13]  /*2920*/  ISETP.NE.U32.AND P0, PT, R4, 0x1, PT ;  /* 0x000000010400780c */ /* 0x000fda0003f05070 */
.L_x_36:
[----:B------:R-:W-:Y:S05]  /*2930*/  BSYNC.RECONVERGENT B2 ;  /* 0x0000000000027941 */ /* 0x000fea0003800200 */
.L_x_35:
        /* <DEDUP_REMOVED lines=59> */
.L_x_40:
[----:B------:R-:W-:Y:S05]  /*2cf0*/  BSYNC.RECONVERGENT B0 ;  /* 0x0000000000007941 */ /* 0x000fea0003800200 */
.L_x_39:
[----:B------:R-:W-:Y:S01]  /*2d00*/  DFMA R4, -R6, R4, RZ ;  /* 0x000000040604722b */ /* 0x000fe200000001ff */
[----:B------:R-:W-:Y:S02]  /*2d10*/  IMAD.MOV.U32 R2, RZ, RZ, R6 ;  /* 0x000000ffff027224 */ /* 0x000fe400078e0006 */
[----:B------:R-:W-:Y:S01]  /*2d20*/  IMAD.MOV.U32 R3, RZ, RZ, R7 ;  /* 0x000000ffff037224 */ /* 0x000fe200078e0007 */
[----:B------:R-:W-:Y:S07]  /*2d30*/  BRA `(.L_x_24) ;  /* 0x0000001c00807947 */ /* 0x000fee0003800000 */
.L_x_25:
        /* <DEDUP_REMOVED lines=32> */
.L_x_43:
        /* <DEDUP_REMOVED lines=25> */
.L_x_47:
[----:B------:R-:W-:Y:S05]  /*30d0*/  BSYNC.RECONVERGENT B3 ;  /* 0x0000000000037941 */ /* 0x000fea0003800200 */
.L_x_46:
[----:B------:R-:W-:-:S04]  /*30e0*/  LOP3.LUT R4, R4, 0x1, RZ, 0xc0, !PT ;  /* 0x0000000104047812 */ /* 0x000fc800078ec0ff */
[----:B------:R-:W-:-:S13]  /*30f0*/  ISETP.NE.U32.AND P0, PT, R4, 0x1, PT ;  /* 0x000000010400780c */ /* 0x000fda0003f05070 */
.L_x_45:
[----:B------:R-:W-:Y:S05]  /*3100*/  BSYNC.RECONVERGENT B2 ;  /* 0x0000000000027941 */ /* 0x000fea0003800200 */
.L_x_44:
        /* <DEDUP_REMOVED lines=50> */
[----:B------:R-:W-:-:S06]  /*3430*/  MOV R10, RZ ;  /* 0x000000ff000a7202 */ /* 0x000fcc0000000f00 */
        /* <DEDUP_REMOVED lines=8> */
.L_x_49:
[----:B------:R-:W-:Y:S05]  /*34c0*/  BSYNC.RECONVERGENT B0 ;  /* 0x0000000000007941 */ /* 0x000fea0003800200 */
.L_x_48:
[----:B------:R-:W-:Y:S01]  /*34d0*/  DFMA R2, -R6, R2, RZ ;  /* 0x000000020602722b */ /* 0x000fe200000001ff */
[----:B------:R-:W-:Y:S02]  /*34e0*/  IMAD.MOV.U32 R4, RZ, RZ, R6 ;  /* 0x000000ffff047224 */ /* 0x000fe400078e0006 */
[----:B------:R-:W-:Y:S01]  /*34f0*/  IMAD.MOV.U32 R5, RZ, RZ, R7 ;  /* 0x000000ffff057224 */ /* 0x000fe200078e0007 */
[----:B------:R-:W-:Y:S07]  /*3500*/  BRA `(.L_x_24) ;  /* 0x00000014008c7947 */ /* 0x000fee0003800000 */
.L_x_42:
        /* <DEDUP_REMOVED lines=26> */
.L_x_50:
        /* <DEDUP_REMOVED lines=25> */
.L_x_54:
[----:B------:R-:W-:Y:S05]  /*3840*/  BSYNC.RECONVERGENT B3 ;  /* 0x0000000000037941 */ /* 0x000fea0003800200 */
.L_x_53:
[----:B------:R-:W-:-:S04]  /*3850*/  LOP3.LUT R4, R4, 0x1, RZ, 0xc0, !PT ;  /* 0x0000000104047812 */ /* 0x000fc800078ec0ff */
[----:B------:R-:W-:-:S13]  /*3860*/  ISETP.NE.U32.AND P0, PT, R4, 0x1, PT ;  /* 0x000000010400780c */ /* 0x000fda0003f05070 */
.L_x_52:
[----:B------:R-:W-:Y:S05]  /*3870*/  BSYNC.RECONVERGENT B2 ;  /* 0x0000000000027941 */ /* 0x000fea0003800200 */
.L_x_51:
        /* <DEDUP_REMOVED lines=59> */
.L_x_56:
[----:B------:R-:W-:Y:S05]  /*3c30*/  BSYNC.RECONVERGENT B0 ;  /* 0x0000000000007941 */ /* 0x000fea0003800200 */
.L_x_55:
[----:B------:R-:W-:Y:S01]  /*3c40*/  DMUL R2, R6, R2 ;  /* 0x0000000206027228 */ /* 0x000fe20000000000 */
[----:B------:R-:W-:Y:S02]  /*3c50*/  IMAD.MOV.U32 R4, RZ, RZ, R6 ;  /* 0x000000ffff047224 */ /* 0x000fe400078e0006 */
[----:B------:R-:W-:Y:S01]  /*3c60*/  IMAD.MOV.U32 R5, RZ, RZ, R7 ;  /* 0x000000ffff057224 */ /* 0x000fe200078e0007 */
[----:B------:R-:W-:Y:S07]  /*3c70*/  BRA `(.L_x_24) ;  /* 0x0000000c00b07947 */ /* 0x000fee0003800000 */
.L_x_41:
[----:B------:R-:W-:-:S13]  /*3c80*/  ISETP.GT.AND P0, PT, R30, 0x59, PT ;  /* 0x000000591e00780c */ /* 0x000fda0003f04270 */
[----:B------:R-:W-:Y:S05]  /*3c90*/  @P0 BRA `(.L_x_57) ;  /* 0x0000000400d40947 */ /* 0x000fea0003800000 */
[----:B------:R-:W0:Y:S01]  /*3ca0*/  MUFU.RCP64H R3, 180 ;  /* 0x4066800000037908 */ /* 0x000e220000001800 */
[----:B------:R-:W-:Y:S01]  /*3cb0*/  IMAD.MOV.U32 R4, RZ, RZ, 0x0 ;  /* 0x00000000ff047424 */ /* 0x000fe200078e00ff */
[----:B------:R-:W-:Y:S01]  /*3cc0*/  UMOV UR6, 0x54442c46 ;  /* 0x54442c4600067882 */ /* 0x000fe20000000000 */
[----:B------:R-:W-:Y:S01]  /*3cd0*/  IMAD.MOV.U32 R5, RZ, RZ, 0x40668000 ;  /* 0x40668000ff057424 */ /* 0x000fe200078e00ff */
[----:B------:R-:W-:Y:S01]  /*3ce0*/  UMOV UR7, 0x400921fb ;  /* 0x400921fb00077882 */ /* 0x000fe20000000000 */
[----:B------:R-:W-:Y:S01]  /*3cf0*/  IMAD.MOV.U32 R2, RZ, RZ, 0x1 ;  /* 0x00000001ff027424 */ /* 0x000fe200078e00ff */
[----:B------:R-:W-:-:S10]  /*3d00*/  DMUL R18, R18, UR6 ;  /* 0x0000000612127c28 */ /* 0x000fd40008000000 */
[----:B------:R-:W-:Y:S01]  /*3d10*/  FSETP.GEU.AND P1, PT, |R19|, 6.5827683646048100446e-37, PT ;  /* 0x036000001300780b */ /* 0x000fe20003f2e200 */
[----:B0-----:R-:W-:-:S08]  /*3d20*/  DFMA R8, R2, -R4, 1 ;  /* 0x3ff000000208742b */ /* 0x001fd00000000804 */
        /* <DEDUP_REMOVED lines=16> */
.L_x_58:
        /* <DEDUP_REMOVED lines=25> */
.L_x_62:
[----:B------:R-:W-:Y:S05]  /*3fc0*/  BSYNC.RECONVERGENT B3 ;  /* 0x0000000000037941 */ /* 0x000fea0003800200 */
.L_x_61:
[----:B------:R-:W-:-:S04]  /*3fd0*/  LOP3.LUT R4, R4, 0x1, RZ, 0xc0, !PT ;  /* 0x0000000104047812 */ /* 0x000fc800078ec0ff */
[----:B------:R-:W-:-:S13]  /*3fe0*/  ISETP.NE.U32.AND P0, PT, R4, 0x1, PT ;  /* 0x000000010400780c */ /* 0x000fda0003f05070 */
.L_x_60:
[----:B------:R-:W-:Y:S05]  /*3ff0*/  BSYNC.RECONVERGENT B2 ;  /* 0x0000000000027941 */ /* 0x000fea0003800200 */
.L_x_59:
        /* <DEDUP_REMOVED lines=46> */
[----:B------:R-:W-:Y:S02]  /*42e0*/  DMUL R18, R2, R4 ;  /* 0x0000000402127228 */ /* 0x000fe40000000000 */
[----:B------:R-:W-:-:S06]  /*42f0*/  DADD R2, RZ, -R6 ;  /* 0x00000000ff027229 */ /* 0x000fcc0000000806 */
        /* <DEDUP_REMOVED lines=12> */
.L_x_64:
[----:B------:R-:W-:Y:S05]  /*43c0*/  BSYNC.RECONVERGENT B0 ;  /* 0x0000000000007941 */ /* 0x000fea0003800200 */
.L_x_63:
[----:B------:R-:W-:Y:S01]  /*43d0*/  DFMA R4, -R6, R4, RZ ;  /* 0x000000040604722b */ /* 0x000fe200000001ff */
[----:B------:R-:W-:Y:S10]  /*43e0*/  BRA `(.L_x_24) ;  /* 0x0000000400d47947 */ /* 0x000ff40003800000 */
.L_x_57:
[----:B------:R-:W0:Y:S01]  /*43f0*/  MUFU.RCP64H R3, 180 ;  /* 0x4066800000037908 */ /* 0x000e220000001800 */
[----:B------:R-:W-:Y:S01]  /*4400*/  IMAD.MOV.U32 R4, RZ, RZ, 0x0 ;  /* 0x00000000ff047424 */ /* 0x000fe200078e00ff */
[----:B------:R-:W-:Y:S01]  /*4410*/  MOV R2, 0x1 ;  /* 0x0000000100027802 */ /* 0x000fe20000000f00 */
[----:B------:R-:W-:Y:S01]  /*4420*/  IMAD.MOV.U32 R5, RZ, RZ, 0x40668000 ;  /* 0x40668000ff057424 */ /* 0x000fe200078e00ff */
[----:B------:R-:W-:Y:S01]  /*4430*/  DADD R18, -R18, 360 ;  /* 0x4076800012127429 */ /* 0x000fe20000000100 */
[----:B------:R-:W-:Y:S01]  /*4440*/  UMOV UR6, 0x54442c46 ;  /* 0x54442c4600067882 */ /* 0x000fe20000000000 */
[----:B------:R-:W-:-:S06]  /*4450*/  UMOV UR7, 0x400921fb ;  /* 0x400921fb00077882 */ /* 0x000fcc0000000000 */
        /* <DEDUP_REMOVED lines=19> */
.L_x_65:
        /* <DEDUP_REMOVED lines=25> */
.L_x_69:
[----:B------:R-:W-:Y:S05]  /*4720*/  BSYNC.RECONVERGENT B3 ;  /* 0x0000000000037941 */ /* 0x000fea0003800200 */
.L_x_68:
[----:B------:R-:W-:-:S04]  /*4730*/  LOP3.LUT R4, R4, 0x1, RZ, 0xc0, !PT ;  /* 0x0000000104047812 */ /* 0x000fc800078ec0ff */
[----:B------:R-:W-:-:S13]  /*4740*/  ISETP.NE.U32.AND P0, PT, R4, 0x1, PT ;  /* 0x000000010400780c */ /* 0x000fda0003f05070 */
.L_x_67:
[----:B------:R-:W-:Y:S05]  /*4750*/  BSYNC.RECONVERGENT B2 ;  /* 0x0000000000027941 */ /* 0x000fea0003800200 */
.L_x_66:
        /* <DEDUP_REMOVED lines=60> */
.L_x_71:
[----:B------:R-:W-:Y:S05]  /*4b20*/  BSYNC.RECONVERGENT B0 ;  /* 0x0000000000007941 */ /* 0x000fea0003800200 */
.L_x_70:
[----:B------:R-:W-:-:S11]  /*4b30*/  DMUL R4, R6, R4 ;  /* 0x0000000406047228 */ /* 0x000fd60000000000 */
.L_x_24:
[----:B------:R-:W0:Y:S01]  /*4b40*/  MUFU.RCP64H R7, 180 ;  /* 0x4066800000077908 */ /* 0x000e220000001800 */
[----:B------:R-:W-:Y:S01]  /*4b50*/  IMAD.MOV.U32 R10, RZ, RZ, 0x0 ;  /* 0x00000000ff0a7424 */ /* 0x000fe200078e00ff */
[----:B------:R-:W1:Y:S01]  /*4b60*/  LDC.64 R8, c[0x0][0x398] ;  /* 0x0000e600ff087b82 */ /* 0x000e620000000a00 */
[----:B------:R-:W-:Y:S01]  /*4b70*/  IMAD.MOV.U32 R11, RZ, RZ, 0x40668000 ;  /* 0x40668000ff0b7424 */ /* 0x000fe200078e00ff */
[----:B------:R-:W-:Y:S01]  /*4b80*/  UMOV UR6, 0x54442c46 ;  /* 0x54442c4600067882 */ /* 0x000fe20000000000 */
[----:B------:R-:W-:Y:S01]  /*4b90*/  IMAD.MOV.U32 R6, RZ, RZ, 0x1 ;  /* 0x00000001ff067424 */ /* 0x000fe200078e00ff */
[----:B------:R-:W-:Y:S01]  /*4ba0*/  UMOV UR7, 0x400921fb ;  /* 0x400921fb00077882 */ /* 0x000fe20000000000 */
[----:B------:R-:W-:Y:S01]  /*4bb0*/  DSETP.GT.AND P0, PT, R2, RZ, PT ;  /* 0x000000ff0200722a */ /* 0x000fe20003f04000 */
[----:B------:R-:W-:Y:S01]  /*4bc0*/  IMAD.MOV.U32 R0, RZ, RZ, 0x408f4000 ;  /* 0x408f4000ff007424 */ /* 0x000fe200078e00ff */
[----:B------:R-:W-:Y:S02]  /*4bd0*/  DSETP.GT.AND P1, PT, R4, RZ, PT ;  /* 0x000000ff0400722a */ /* 0x000fe40003f24000 */
[----:B0-----:R-:W-:-:S08]  /*4be0*/  DFMA R12, R6, -R10, 1 ;  /* 0x3ff00000060c742b */ /* 0x001fd0000000080a */
[----:B------:R-:W-:Y:S02]  /*4bf0*/  DFMA R12, R12, R12, R12 ;  /* 0x0000000c0c0c722b */ /* 0x000fe4000000000c */
[----:B-1----:R-:W-:-:S06]  /*4c00*/  DADD R8, R8, -180 ;  /* 0xc066800008087429 */ /* 0x002fcc0000000000 */
[----:B------:R-:W-:Y:S02]  /*4c10*/  DFMA R12, R6, R12, R6 ;  /* 0x0000000c060c722b */ /* 0x000fe40000000006 */
[----:B------:R-:W-:-:S06]  /*4c20*/  DMUL R8, R8, UR6 ;  /* 0x0000000608087c28 */ /* 0x000fcc0008000000 */
[----:B------:R-:W-:-:S08]  /*4c30*/  DFMA R10, R12, -R10, 1 ;  /* 0x3ff000000c0a742b */ /* 0x000fd0000000080a */
[----:B------:R-:W-:Y:S01]  /*4c40*/  DFMA R14, R12, R10, R12 ;  /* 0x0000000a0c0e722b */ /* 0x000fe2000000000c */
[----:B------:R-:W-:Y:S01]  /*4c50*/  FSEL R13, -R0, 4.4765625, P0 ;  /* 0x408f4000000d7808 */ /* 0x000fe20000000100 */
[----:B------:R-:W-:-:S06]  /*4c60*/  IMAD.MOV.U32 R12, RZ, RZ, RZ ;  /* 0x000000ffff0c7224 */ /* 0x000fcc00078e00ff */
[----:B------:R-:W-:Y:S02]  /*4c70*/  DMUL R6, R14, R8 ;  /* 0x000000080e067228 */ /* 0x000fe40000000000 */
[----:B------:R-:W-:-:S06]  /*4c80*/  DADD R2, R2, R12 ;  /* 0x0000000002027229 */ /* 0x000fcc000000000c */
[----:B------:R-:W-:Y:S02]  /*4c90*/  DFMA R10, R6, -180, R8 ;  /* 0xc0668000060a782b */ /* 0x000fe40000000008 */
[----:B------:R-:W-:-:S06]  /*4ca0*/  DADD R20, R20, R2 ;  /* 0x0000000014147229 */ /* 0x000fcc0000000002 */
[----:B------:R-:W-:Y:S01]  /*4cb0*/  DFMA R6, R14, R10, R6 ;  /* 0x0000000a0e06722b */ /* 0x000fe20000000006 */
[----:B------:R-:W-:Y:S01]  /*4cc0*/  FSEL R11, -R0, 4.4765625, P1 ;  /* 0x408f4000000b7808 */ /* 0x000fe20000800100 */
[----:B------:R-:W-:Y:S01]  /*4cd0*/  IMAD.MOV.U32 R10, RZ, RZ, RZ ;  /* 0x000000ffff0a7224 */ /* 0x000fe200078e00ff */
[----:B------:R-:W-:-:S05]  /*4ce0*/  FSETP.GEU.AND P1, PT, |R9|, 6.5827683646048100446e-37, PT ;  /* 0x036000000900780b */ /* 0x000fca0003f2e200 */
[----:B------:R-:W-:Y:S02]  /*4cf0*/  DADD R4, R4, R10 ;  /* 0x0000000004047229 */ /* 0x000fe4000000000a */
[----:B------:R-:W-:-:S05]  /*4d00*/  FFMA R0, RZ, 3.6015625, R7 ;  /* 0x40668000ff007823 */ /* 0x000fca0000000007 */
[----:B------:R-:W-:Y:S01]  /*4d10*/  FSETP.GT.AND P0, PT, |R0|, 1.469367938527859385e-39, PT ;  /* 0x001000000000780b */ /* 0x000fe20003f04200 */
[----:B------:R-:W-:-:S12]  /*4d20*/  DADD R22, R22, R4 ;  /* 0x0000000016167229 */ /* 0x000fd80000000004 */
[----:B------:R-:W-:Y:S05]  /*4d30*/  @P0 BRA P1, `(.L_x_72) ;  /* 0x0000000000200947 */ /* 0x000fea0000800000 */
[----:B------:R-:W-:Y:S01]  /*4d40*/  IMAD.MOV.U32 R2, RZ, RZ, R8 ;  /* 0x000000ffff027224 */ /* 0x000fe200078e0008 */
[----:B------:R-:W-:Y:S01]  /*4d50*/  MOV R0, 0x4da0 ;  /* 0x00004da000007802 */ /* 0x000fe20000000f00 */
[----:B------:R-:W-:Y:S02]  /*4d60*/  IMAD.MOV.U32 R3, RZ, RZ, R9 ;  /* 0x000000ffff037224 */ /* 0x000fe400078e0009 */
[----:B------:R-:W-:Y:S02]  /*4d70*/  IMAD.MOV.U32 R10, RZ, RZ, RZ ;  /* 0x000000ffff0a7224 */ /* 0x000fe400078e00ff */
[----:B------:R-:W-:-:S07]  /*4d80*/  IMAD.MOV.U32 R11, RZ, RZ, 0x40668000 ;  /* 0x40668000ff0b7424 */ /* 0x000fce00078e00ff */
[----:B------:R-:W-:Y:S05]  /*4d90*/  CALL.REL.NOINC `($__internal_0_$__cuda_sm20_div_rn_f64_full) ;  /* 0x0000005800007944 */ /* 0x000fea0003c00000 */
[----:B------:R-:W-:Y:S02]  /*4da0*/  IMAD.MOV.U32 R6, RZ, RZ, R2 ;  /* 0x000000ffff067224 */ /* 0x000fe400078e0002 */
[----:B------:R-:W-:-:S07]  /*4db0*/  IMAD.MOV.U32 R7, RZ, RZ, R3 ;  /* 0x000000ffff077224 */ /* 0x000fce00078e0003 */
.L_x_72:
[----:B------:R-:W-:Y:S01]  /*4dc0*/  DSETP.NEU.AND P0, PT, |R6|, +INF , PT ;  /* 0x7ff000000600742a */ /* 0x000fe20003f0d200 */
[----:B------:R-:W-:-:S13]  /*4dd0*/  BSSY.RECONVERGENT B2, `(.L_x_73) ;  /* 0x000001a000027945 */ /* 0x000fda0003800200 */
[----:B------:R-:W-:Y:S01]  /*4de0*/  @!P0 DMUL R2, RZ, R6 ;  /* 0x00000006ff028228 */ /* 0x000fe20000000000 */
[----:B------:R-:W-:Y:S01]  /*4df0*/  @!P0 IMAD.MOV.U32 R4, RZ, RZ, RZ ;  /* 0x000000ffff048224 */ /* 0x000fe200078e00ff */
[----:B------:R-:W-:Y:S09]  /*4e00*/  @!P0 BRA `(.L_x_74) ;  /* 0x0000000000588947 */ /* 0x000ff20003800000 */
[----:B------:R-:W-:Y:S01]  /*4e10*/  UMOV UR6, 0x6dc9c883 ;  /* 0x6dc9c88300067882 */ /* 0x000fe20000000000 */
[----:B------:R-:W-:Y:S01]  /*4e20*/  UMOV UR7, 0x3fe45f30 ;  /* 0x3fe45f3000077882 */ /* 0x000fe20000000000 */
[C---:B------:R-:W-:Y:S02]  /*4e30*/  DSETP.GE.AND P0, PT, |R6|.reuse, 2.14748364800000000000e+09, PT ;  /* 0x41e000000600742a */ /* 0x040fe40003f06200 */
        /* <DEDUP_REMOVED lines=18> */
[----:B------:R-:W-:-:S07]  /*4f60*/  IMAD.MOV.U32 R3, RZ, RZ, R9 ;  /* 0x000000ffff037224 */ /* 0x000fce00078e0009 */
.L_x_74:
[----:B------:R-:W-:Y:S05]  /*4f70*/  BSYNC.RECONVERGENT B2 ;  /* 0x0000000000027941 */ /* 0x000fea0003800200 */
.L_x_73:
        /* <DEDUP_REMOVED lines=10> */
[----:B------:R-:W-:Y:S01]  /*5020*/  DMUL R18, R2, R2 ;  /* 0x0000000202127228 */ /* 0x000fe20000000000 */
[----:B------:R-:W-:Y:S01]  /*5030*/  BSSY.RECONVERGENT B2, `(.L_x_75) ;  /* 0x0000030000027945 */ /* 0x000fe20003800200 */
[----:B------:R-:W-:Y:S01]  /*5040*/  ISETP.NE.U32.AND P0, PT, R0, 0x1, PT ;  /* 0x000000010000780c */ /* 0x000fe20003f05070 */
[----:B------:R-:W-:Y:S01]  /*5050*/  DSETP.NEU.AND P1, PT, |R6|, +INF , PT ;  /* 0x7ff000000600742a */ /* 0x000fe20003f2d200 */
[----:B------:R-:W-:-:S02]  /*5060*/  MOV R0, 0x3da8ff83 ;  /* 0x3da8ff8300007802 */ /* 0x000fc40000000f00 */
[----:B------:R-:W-:Y:S02]  /*5070*/  FSEL R34, R34, -8.06006814911005101289e+34, !P0 ;  /* 0xf9785eba22227808 */ /* 0x000fe40004000000 */
[----:B------:R-:W-:-:S09]  /*5080*/  FSEL R35, -R0, 0.11223486810922622681, !P0 ;  /* 0x3de5db6500237808 */ /* 0x000fd20004000100 */
[----:B------:R-:W-:Y:S01]  /*5090*/  @!P1 IMAD.MOV.U32 R0, RZ, RZ, 0x1 ;  /* 0x00000001ff009424 */ /* 0x000fe200078e00ff */
        /* <DEDUP_REMOVED lines=11> */
[----:B------:R-:W-:-:S04]  /*5150*/  LOP3.LUT P0, RZ, R4, 0x2, RZ, 0xc0, !PT ;  /* 0x0000000204ff7812 */ /* 0x000fc8000780c0ff */
[----:B------:R-:W-:-:S10]  /*5160*/  DADD R8, RZ, -R10 ;  /* 0x00000000ff087229 */ /* 0x000fd4000000080a */
[----:B------:R-:W-:Y:S02]  /*5170*/  FSEL R18, R10, R8, !P0 ;  /* 0x000000080a127208 */ /* 0x000fe40004000000 */
[----:B------:R-:W-:Y:S01]  /*5180*/  FSEL R19, R11, R9, !P0 ;  /* 0x000000090b137208 */ /* 0x000fe20004000000 */
[----:B------:R-:W-:Y:S06]  /*5190*/  @!P1 BRA `(.L_x_76) ;  /* 0x0000000000649947 */ /* 0x000fec0003800000 */
        /* <DEDUP_REMOVED lines=23> */
.L_x_78:
[----:B------:R-:W-:Y:S05]  /*5310*/  BSYNC.RECONVERGENT B3 ;  /* 0x0000000000037941 */ /* 0x000fea0003800200 */
.L_x_77:
[----:B------:R-:W-:-:S07]  /*5320*/  VIADD R0, R4, 0x1 ;  /* 0x0000000104007836 */ /* 0x000fce0000000000 */
.L_x_76:
[----:B------:R-:W-:Y:S05]  /*5330*/  BSYNC.RECONVERGENT B2 ;  /* 0x0000000000027941 */ /* 0x000fea0003800200 */
.L_x_75:
[----:B------:R-:W0:Y:S01]  /*5340*/  LDCU.64 UR6, c[0x4][0x8] ;  /* 0x01000100ff0677ac */ /* 0x000e220008000a00 */
[----:B------:R-:W-:-:S05]  /*5350*/  IMAD.SHL.U32 R4, R0, 0x40, RZ ;  /* 0x0000004000047824 */ /* 0x000fca00078e00ff */
[----:B------:R-:W-:-:S04]  /*5360*/  LOP3.LUT R4, R4, 0x40, RZ, 0xc0, !PT ;  /* 0x0000004004047812 */ /* 0x000fc800078ec0ff */
[----:B0-----:R-:W-:-:S05]  /*5370*/  IADD3 R28, P0, PT, R4, UR6, RZ ;  /* 0x00000006041c7c10 */ /* 0x001fca000ff1e0ff */
[----:B------:R-:W-:Y:S01]  /*5380*/  IMAD.X R29, RZ, RZ, UR7, P0 ;  /* 0x00000007ff1d7e24 */ /* 0x000fe200080e06ff */
[----:B------:R-:W-:Y:S01]  /*5390*/  LOP3.LUT R27, R0, 0x1, RZ, 0xc0, !PT ;  /* 0x00000001001b7812 */ /* 0x000fe200078ec0ff */
[----:B------:R-:W-:Y:S01]  /*53a0*/  IMAD.MOV.U32 R32, RZ, RZ, 0x20fd8164 ;  /* 0x20fd8164ff207424 */ /* 0x000fe200078e00ff */
[----:B------:R-:W-:Y:S01]  /*53b0*/  DMUL R30, R2, R2 ;  /* 0x00000002021e7228 */ /* 0x000fe20000000000 */
[----:B------:R-:W0:Y:S01]  /*53c0*/  LDCU.64 UR6, c[0x0][0x390] ;  /* 0x00007200ff0677ac */ /* 0x000e220008000a00 */
[----:B------:R-:W2:Y:S04]  /*53d0*/  LDG.E.128.CONSTANT R4, desc[UR4][R28.64] ;  /* 0x000000041c047981 */ /* 0x000ea8000c1e9d00 */
[----:B------:R-:W3:Y:S04]  /*53e0*/  LDG.E.128.CONSTANT R8, desc[UR4][R28.64+0x10] ;  /* 0x000010041c087981 */ /* 0x000ee8000c1e9d00 */
[----:B------:R1:W4:Y:S01]  /*53f0*/  LDG.E.128.CONSTANT R12, desc[UR4][R28.64+0x20] ;  /* 0x000020041c0c7981 */ /* 0x000322000c1e9d00 */
[----:B------:R-:W-:Y:S01]  /*5400*/  ISETP.NE.U32.AND P0, PT, R27, 0x1, PT ;  /* 0x000000011b00780c */ /* 0x000fe20003f05070 */
[----:B------:R-:W-:Y:S01]  /*5410*/  IMAD.MOV.U32 R27, RZ, RZ, 0x3da8ff83 ;  /* 0x3da8ff83ff1b7424 */ /* 0x000fe200078e00ff */
[----:B------:R-:W-:Y:S02]  /*5420*/  BSSY.RECONVERGENT B0, `(.L_x_79) ;  /* 0x0000026000007945 */ /* 0x000fe40003800200 */
[----:B------:R-:W-:-:S02]  /*5430*/  FSEL R32, R32, -8.06006814911005101289e+34, !P0 ;  /* 0xf9785eba20207808 */ /* 0x000fc40004000000 */
[----:B------:R-:W-:-:S06]  /*5440*/  FSEL R33, -R27, 0.11223486810922622681, !P0 ;  /* 0x3de5db651b217808 */ /* 0x000fcc0004000100 */
[----:B--2---:R-:W-:Y:S02]  /*5450*/  DFMA R4, R30, R32, R4 ;  /* 0x000000201e04722b */ /* 0x004fe40000000004 */
[----:B------:R-:W-:-:S06]  /*5460*/  DMUL R32, R22, R22 ;  /* 0x0000001616207228 */ /* 0x000fcc0000000000 */
[----:B------:R-:W-:Y:S02]  /*5470*/  DFMA R6, R30, R4, R6 ;  /* 0x000000041e06722b */ /* 0x000fe40000000006 */
[----:B-1----:R-:W-:-:S06]  /*5480*/  DFMA R28, R20, R20, R32 ;  /* 0x00000014141c722b */ /* 0x002fcc0000000020 */
[----:B---3--:R-:W-:Y:S01]  /*5490*/  DFMA R6, R30, R6, R8 ;  /* 0x000000061e06722b */ /* 0x008fe20000000008 */
[----:B------:R-:W1:Y:S03]  /*54a0*/  MUFU.RSQ64H R5, R29 ;  /* 0x0000001d00057308 */ /* 0x000e660000001c00 */
[----:B------:R-:W-:-:S04]  /*54b0*/  VIADD R4, R29, 0xfcb00000 ;  /* 0xfcb000001d047836 */ /* 0x000fc80000000000 */
[----:B------:R-:W-:Y:S01]  /*54c0*/  DFMA R6, R30, R6, R10 ;  /* 0x000000061e06722b */ /* 0x000fe2000000000a */
[----:B------:R-:W-:Y:S02]  /*54d0*/  IMAD.MOV.U32 R10, RZ, RZ, 0x0 ;  /* 0x00000000ff0a7424 */ /* 0x000fe400078e00ff */
[----:B------:R-:W-:-:S05]  /*54e0*/  IMAD.MOV.U32 R11, RZ, RZ, 0x3fd80000 ;  /* 0x3fd80000ff0b7424 */ /* 0x000fca00078e00ff */
[----:B----4-:R-:W-:Y:S02]  /*54f0*/  DFMA R6, R30, R6, R12 ;  /* 0x000000061e06722b */ /* 0x010fe4000000000c */
[----:B-1----:R-:W-:-:S06]  /*5500*/  DMUL R8, R4, R4 ;  /* 0x0000000404087228 */ /* 0x002fcc0000000000 */
[----:B------:R-:W-:Y:S02]  /*5510*/  DFMA R6, R30, R6, R14 ;  /* 0x000000061e06722b */ /* 0x000fe4000000000e */
[----:B------:R-:W-:-:S06]  /*5520*/  DFMA R8, R28, -R8, 1 ;  /* 0x3ff000001c08742b */ /* 0x000fcc0000000808 */
[----:B------:R-:W-:Y:S02]  /*5530*/  DFMA R2, R6, R2, R2 ;  /* 0x000000020602722b */ /* 0x000fe40000000002 */
[----:B------:R-:W-:Y:S02]  /*5540*/  DFMA R6, R30, R6, 1 ;  /* 0x3ff000001e06742b */ /* 0x000fe40000000006 */
[----:B------:R-:W-:Y:S02]  /*5550*/  DFMA R10, R8, R10, 0.5 ;  /* 0x3fe00000080a742b */ /* 0x000fe4000000000a */
[----:B------:R-:W-:-:S06]  /*5560*/  DMUL R8, R4, R8 ;  /* 0x0000000804087228 */ /* 0x000fcc0000000000 */
[----:B------:R-:W-:Y:S02]  /*5570*/  FSEL R6, R6, R2, !P0 ;  /* 0x0000000206067208 */ /* 0x000fe40004000000 */
[----:B------:R-:W-:Y:S01]  /*5580*/  FSEL R7, R7, R3, !P0 ;  /* 0x0000000307077208 */ /* 0x000fe20004000000 */
[----:B------:R-:W-:Y:S01]  /*5590*/  DFMA R12, R10, R8, R4 ;  /* 0x000000080a0c722b */ /* 0x000fe20000000004 */
[----:B------:R-:W-:-:S04]  /*55a0*/  LOP3.LUT P0, RZ, R0, 0x2, RZ, 0xc0, !PT ;  /* 0x0000000200ff7812 */ /* 0x000fc8000780c0ff */
[----:B------:R-:W-:-:S03]  /*55b0*/  DADD R2, RZ, -R6 ;  /* 0x00000000ff027229 */ /* 0x000fc60000000806 */
[----:B------:R-:W-:Y:S02]  /*55c0*/  DMUL R8, R28, R12 ;  /* 0x0000000c1c087228 */ /* 0x000fe40000000000 */
[----:B------:R-:W-:Y:S02]  /*55d0*/  VIADD R11, R13, 0xfff00000 ;  /* 0xfff000000d0b7836 */ /* 0x000fe40000000000 */
[----:B------:R-:W-:-:S03]  /*55e0*/  IMAD.MOV.U32 R10, RZ, RZ, R12 ;  /* 0x000000ffff0a7224 */ /* 0x000fc600078e000c */
[----:B------:R-:W-:Y:S01]  /*55f0*/  FSEL R2, R6, R2, !P0 ;  /* 0x0000000206027208 */ /* 0x000fe20004000000 */
[----:B------:R-:W-:Y:S01]  /*5600*/  DFMA R14, R8, -R8, R28 ;  /* 0x80000008080e722b */ /* 0x000fe2000000001c */
[----:B------:R-:W-:Y:S02]  /*5610*/  FSEL R3, R7, R3, !P0 ;  /* 0x0000000307037208 */ /* 0x000fe40004000000 */
[----:B------:R-:W-:-:S04]  /*5620*/  ISETP.GE.U32.AND P0, PT, R4, 0x7ca00000, PT ;  /* 0x7ca000000400780c */ /* 0x000fc80003f06070 */
[----:B0-----:R-:W-:Y:S02]  /*5630*/  DMUL R2, R2, UR6 ;  /* 0x0000000602027c28 */ /* 0x001fe40008000000 */
[----:B------:R-:W-:-:S07]  /*5640*/  DFMA R6, R14, R10, R8 ;  /* 0x0000000a0e06722b */ /* 0x000fce0000000008 */
[----:B------:R-:W-:Y:S05]  /*5650*/  @!P0 BRA `(.L_x_80) ;  /* 0x0000000000088947 */ /* 0x000fea0003800000 */
[----:B------:R-:W-:-:S07]  /*5660*/  MOV R0, 0x5680 ;  /* 0x0000568000007802 */ /* 0x000fce0000000f00 */
[----:B------:R-:W-:Y:S05]  /*5670*/  CALL.REL.NOINC `($__internal_1_$__cuda_sm20_dsqrt_rn_f64_mediumpath_v1) ;  /* 0x0000005400587944 */ /* 0x000fea0003c00000 */
.L_x_80:
[----:B------:R-:W-:Y:S05]  /*5680*/  BSYNC.RECONVERGENT B0 ;  /* 0x0000000000007941 */ /* 0x000fea0003800200 */
.L_x_79:
[----:B------:R-:W0:Y:S01]  /*5690*/  LDCU.64 UR6, c[0x0][0x390] ;  /* 0x00007200ff0677ac */ /* 0x000e220008000a00 */
[----:B------:R-:W-:Y:S01]  /*56a0*/  IMAD.MOV.U32 R4, RZ, RZ, 0x1 ;  /* 0x00000001ff047424 */ /* 0x000fe200078e00ff */
[----:B------:R-:W-:Y:S01]  /*56b0*/  DMUL R2, R22, R2 ;  /* 0x0000000216027228 */ /* 0x000fe20000000000 */
[----:B------:R-:W-:Y:S01]  /*56c0*/  BSSY.RECONVERGENT B0, `(.L_x_81) ;  /* 0x0000015000007945 */ /* 0x000fe20003800200 */
[----:B0-----:R-:W-:Y:S02]  /*56d0*/  DMUL R10, R6, UR6 ;  /* 0x00000006060a7c28 */ /* 0x001fe40008000000 */
[----:B------:R-:W-:-:S04]  /*56e0*/  DMUL R18, R18, UR6 ;  /* 0x0000000612127c28 */ /* 0x000fc80008000000 */
[----:B------:R-:W0:Y:S04]  /*56f0*/  MUFU.RCP64H R5, R11 ;  /* 0x0000000b00057308 */ /* 0x000e280000001800 */
[----:B------:R-:W-:-:S10]  /*5700*/  DFMA R18, R20, R18, R2 ;  /* 0x000000121412722b */ /* 0x000fd40000000002 */
[----:B------:R-:W-:Y:S01]  /*5710*/  FSETP.GEU.AND P1, PT, |R19|, 6.5827683646048100446e-37, PT ;  /* 0x036000001300780b */ /* 0x000fe20003f2e200 */
[----:B0-----:R-:W-:-:S08]  /*5720*/  DFMA R8, -R10, R4, 1 ;  /* 0x3ff000000a08742b */ /* 0x001fd00000000104 */
[----:B------:R-:W-:-:S08]  /*5730*/  DFMA R8, R8, R8, R8 ;  /* 0x000000080808722b */ /* 0x000fd00000000008 */
[----:B------:R-:W-:-:S08]  /*5740*/  DFMA R8, R4, R8, R4 ;  /* 0x000000080408722b */ /* 0x000fd00000000004 */
[----:B------:R-:W-:-:S08]  /*5750*/  DFMA R4, -R10, R8, 1 ;  /* 0x3ff000000a04742b */ /* 0x000fd00000000108 */
[----:B------:R-:W-:-:S08]  /*5760*/  DFMA R4, R8, R4, R8 ;  /* 0x000000040804722b */ /* 0x000fd00000000008 */
[----:B------:R-:W-:-:S08]  /*5770*/  DMUL R2, R18, R4 ;  /* 0x0000000412027228 */ /* 0x000fd00000000000 */
[----:B------:R-:W-:-:S08]  /*5780*/  DFMA R8, -R10, R2, R18 ;  /* 0x000000020a08722b */ /* 0x000fd00000000112 */
[----:B------:R-:W-:-:S10]  /*5790*/  DFMA R2, R4, R8, R2 ;  /* 0x000000080402722b */ /* 0x000fd40000000002 */
[----:B------:R-:W-:-:S05]  /*57a0*/  FFMA R0, RZ, R11, R3 ;  /* 0x0000000bff007223 */ /* 0x000fca0000000003 */
[----:B------:R-:W-:-:S13]  /*57b0*/  FSETP.GT.AND P0, PT, |R0|, 1.469367938527859385e-39, PT ;  /* 0x001000000000780b */ /* 0x000fda0003f04200 */
[----:B------:R-:W-:Y:S05]  /*57c0*/  @P0 BRA P1, `(.L_x_82) ;  /* 0x0000000000100947 */ /* 0x000fea0000800000 */
[----:B------:R-:W-:Y:S01]  /*57d0*/  IMAD.MOV.U32 R2, RZ, RZ, R18 ;  /* 0x000000ffff027224 */ /* 0x000fe200078e0012 */
[----:B------:R-:W-:Y:S01]  /*57e0*/  MOV R0, 0x5810 ;  /* 0x0000581000007802 */ /* 0x000fe20000000f00 */
[----:B------:R-:W-:-:S07]  /*57f0*/  IMAD.MOV.U32 R3, RZ, RZ, R19 ;  /* 0x000000ffff037224 */ /* 0x000fce00078e0013 */
[----:B------:R-:W-:Y:S05]  /*5800*/  CALL.REL.NOINC `($__internal_0_$__cuda_sm20_div_rn_f64_full) ;  /* 0x0000004c00647944 */ /* 0x000fea0003c00000 */
.L_x_82:
[----:B------:R-:W-:Y:S05]  /*5810*/  BSYNC.RECONVERGENT B0 ;  /* 0x0000000000007941 */ /* 0x000fea0003800200 */
.L_x_81:
[----:B------:R-:W-:Y:S01]  /*5820*/  DADD R4, -RZ, |R2| ;  /* 0x00000000ff047229 */ /* 0x000fe20000000502 */
[----:B------:R-:W-:Y:S09]  /*5830*/  BSSY.RECONVERGENT B0, `(.L_x_83) ;  /* 0x0000080000007945 */ /* 0x000ff20003800200 */
[----:B------:R-:W-:-:S13]  /*5840*/  ISETP.GT.AND P0, PT, R5, 0x3fe26665, PT ;  /* 0x3fe266650500780c */ /* 0x000fda0003f04270 */
[----:B------:R-:W-:Y:S05]  /*5850*/  @P0 BRA `(.L_x_84) ;  /* 0x0000000000d40947 */ /* 0x000fea0003800000 */
[----:B------:R-:W-:Y:S01]  /*5860*/  DMUL R4, R2, R2 ;  /* 0x0000000202047228 */ /* 0x000fe20000000000 */
[----:B------:R-:W-:Y:S01]  /*5870*/  IMAD.MOV.U32 R8, RZ, RZ, 0x180754af ;  /* 0x180754afff087424 */ /* 0x000fe200078e00ff */
[----:B------:R-:W-:Y:S01]  /*5880*/  UMOV UR6, 0xdc1895e9 ;  /* 0xdc1895e900067882 */ /* 0x000fe20000000000 */
[----:B------:R-:W-:Y:S01]  /*5890*/  IMAD.MOV.U32 R9, RZ, RZ, 0x3fb3823b ;  /* 0x3fb3823bff097424 */ /* 0x000fe200078e00ff */
[----:B------:R-:W-:Y:S01]  /*58a0*/  UMOV UR7, 0x3fb0066b ;  /* 0x3fb0066b00077882 */ /* 0x000fe20000000000 */
[----:B------:R-:W-:-:S04]  /*58b0*/  ISETP.GT.AND P0, PT, R3, -0x1, PT ;  /* 0xffffffff0300780c */ /* 0x000fc80003f04270 */
[----:B------:R-:W-:Y:S01]  /*58c0*/  DFMA R8, R4, UR6, -R8 ;  /* 0x0000000604087c2b */ /* 0x000fe20008000808 */
[----:B------:R-:W-:Y:S01]  /*58d0*/  UMOV UR6, 0xcc2f79ae ;  /* 0xcc2f79ae00067882 */ /* 0x000fe20000000000 */
[----:B------:R-:W-:-:S06]  /*58e0*/  UMOV UR7, 0x3fb11e52 ;  /* 0x3fb11e5200077882 */ /* 0x000fcc0000000000 */
[----:B------:R-:W-:Y:S01]  /*58f0*/  DFMA R8, R4, R8, UR6 ;  /* 0x0000000604087e2b */ /* 0x000fe20008000008 */
[----:B------:R-:W-:Y:S01]  /*5900*/  UMOV UR6, 0x3526861b ;  /* 0x3526861b00067882 */ /* 0x000fe20000000000 */
[----:B------:R-:W-:Y:S01]  /*5910*/  UMOV UR7, 0x3f924eaf ;  /* 0x3f924eaf00077882 */ /* 0x000fe20000000000 */
[----:B------:R-:W-:Y:S02]  /*5920*/  @!P0 IMAD.MOV.U32 R20, RZ, RZ, 0x33145c07 ;  /* 0x33145c07ff148424 */ /* 0x000fe400078e00ff */
[----:B------:R-:W-:-:S03]  /*5930*/  @!P0 IMAD.MOV.U32 R21, RZ, RZ, 0x3c91a626 ;  /* 0x3c91a626ff158424 */ /* 0x000fc600078e00ff */
        /* <DEDUP_REMOVED lines=30> */
[----:B------:R-:W-:-:S08]  /*5b20*/  DMUL R8, R4, R8 ;  /* 0x0000000804087228 */ /* 0x000fd00000000000 */
[----:B------:R-:W-:Y:S01]  /*5b30*/  DFMA R8, R8, |R2|, |R2| ;  /* 0x400000020808722b */ /* 0x000fe20000000402 */
[----:B------:R-:W-:Y:S02]  /*5b40*/  @P0 IMAD.MOV.U32 R2, RZ, RZ, 0x33145c07 ;  /* 0x33145c07ff020424 */ /* 0x000fe400078e00ff */
[----:B------:R-:W-:-:S05]  /*5b50*/  @P0 IMAD.MOV.U32 R3, RZ, RZ, 0x3c91a626 ;  /* 0x3c91a626ff030424 */ /* 0x000fca00078e00ff */
[C---:B------:R-:W-:Y:S02]  /*5b60*/  @!P0 DADD R20, R8.reuse, R20 ;  /* 0x0000000008148229 */ /* 0x040fe40000000014 */
[----:B------:R-:W-:-:S06]  /*5b70*/  @P0 DADD R2, R8, -R2 ;  /* 0x0000000008020229 */ /* 0x000fcc0000000802 */
[----:B------:R-:W-:Y:S02]  /*5b80*/  @!P0 DADD R20, R20, UR6 ;  /* 0x0000000614148e29 */ /* 0x000fe40008000000 */
[----:B------:R-:W-:Y:S01]  /*5b90*/  @P0 DADD R20, -R2, UR6 ;  /* 0x0000000602140e29 */ /* 0x000fe20008000100 */
[----:B------:R-:W-:Y:S10]  /*5ba0*/  BRA `(.L_x_85) ;  /* 0x0000000400207947 */ /* 0x000ff40003800000 */
.L_x_84:
[----:B------:R-:W-:Y:S01]  /*5bb0*/  DADD R4, -|R2|, 1 ;  /* 0x3ff0000002047429 */ /* 0x000fe20000000300 */
[----:B------:R-:W-:Y:S01]  /*5bc0*/  IMAD.MOV.U32 R8, RZ, RZ, 0x66faac4b ;  /* 0x66faac4bff087424 */ /* 0x000fe200078e00ff */
[----:B------:R-:W-:Y:S01]  /*5bd0*/  UMOV UR6, 0x71155f70 ;  /* 0x71155f7000067882 */ /* 0x000fe20000000000 */
[----:B------:R-:W-:Y:S01]  /*5be0*/  IMAD.MOV.U32 R9, RZ, RZ, 0x3ebac2fe ;  /* 0x3ebac2feff097424 */ /* 0x000fe200078e00ff */
[----:B------:R-:W-:-:S05]  /*5bf0*/  UMOV UR7, 0x3ec715b3 ;  /* 0x3ec715b300077882 */ /* 0x000fca0000000000 */
[----:B------:R-:W-:Y:S01]  /*5c00*/  DFMA R8, R4, UR6, -R8 ;  /* 0x0000000604087c2b */ /* 0x000fe20008000808 */
[----:B------:R-:W-:Y:S01]  /*5c10*/  UMOV UR6, 0x8efcd9b8 ;  /* 0x8efcd9b800067882 */ /* 0x000fe20000000000 */
[----:B------:R-:W-:Y:S01]  /*5c20*/  UMOV UR7, 0x3ed9a9b8 ;  /* 0x3ed9a9b800077882 */ /* 0x000fe20000000000 */
[----:B------:R-:W-:-:S05]  /*5c30*/  ISETP.GE.AND P0, PT, R5, 0x1, PT ;  /* 0x000000010500780c */ /* 0x000fca0003f06270 */
[----:B------:R-:W-:Y:S01]  /*5c40*/  DFMA R8, R4, R8, UR6 ;  /* 0x0000000604087e2b */ /* 0x000fe20008000008 */
[----:B------:R-:W-:Y:S01]  /*5c50*/  UMOV UR6, 0xa8a0c4c3 ;  /* 0xa8a0c4c300067882 */ /* 0x000fe20000000000 */
[----:B------:R-:W-:-:S06]  /*5c60*/  UMOV UR7, 0x3edd0f40 ;  /* 0x3edd0f4000077882 */ /* 0x000fcc0000000000 */
[----:B------:R-:W-:Y:S01]  /*5c70*/  DFMA R10, R4, R8, UR6 ;  /* 0x00000006040a7e2b */ /* 0x000fe20008000008 */
[----:B------:R-:W-:Y:S01]  /*5c80*/  UMOV UR6, 0xfa9e0e1f ;  /* 0xfa9e0e1f00067882 */ /* 0x000fe20000000000 */
[----:B------:R-:W-:Y:S01]  /*5c90*/  UMOV UR7, 0x3ef46d4c ;  /* 0x3ef46d4c00077882 */ /* 0x000fe20000000000 */
[----:B------:R-:W-:Y:S02]  /*5ca0*/  VIADD R9, R5, 0xfff00000 ;  /* 0xfff0000005097836 */ /* 0x000fe40000000000 */
[----:B------:R-:W-:-:S03]  /*5cb0*/  IMAD.MOV.U32 R8, RZ, RZ, R4 ;  /* 0x000000ffff087224 */ /* 0x000fc600078e0004 */
[----:B------:R-:W-:Y:S01]  /*5cc0*/  DFMA R12, R4, R10, UR6 ;  /* 0x00000006040c7e2b */ /* 0x000fe2000800000a */
[----:B------:R-:W-:Y:S01]  /*5cd0*/  UMOV UR6, 0x8d1e2422 ;  /* 0x8d1e242200067882 */ /* 0x000fe20000000000 */
[----:B------:R-:W-:Y:S01]  /*5ce0*/  UMOV UR7, 0x3f079c16 ;  /* 0x3f079c1600077882 */ /* 0x000fe20000000000 */
[----:B------:R-:W0:Y:S01]  /*5cf0*/  MUFU.RSQ64H R11, R9 ;  /* 0x00000009000b7308 */ /* 0x000e220000001c00 */
[----:B------:R-:W-:-:S04]  /*5d00*/  MOV R10, RZ ;  /* 0x000000ff000a7202 */ /* 0x000fc80000000f00 */
[----:B------:R-:W-:Y:S01]  /*5d10*/  DFMA R12, R4, R12, UR6 ;  /* 0x00000006040c7e2b */ /* 0x000fe2000800000c */
[----:B------:R-:W-:Y:S01]  /*5d20*/  UMOV UR6, 0xc3bca540 ;  /* 0xc3bca54000067882 */ /* 0x000fe20000000000 */
[----:B------:R-:W-:-:S06]  /*5d30*/  UMOV UR7, 0x3f1c9a88 ;  /* 0x3f1c9a8800077882 */ /* 0x000fcc0000000000 */
[----:B------:R-:W-:Y:S01]  /*5d40*/  DFMA R12, R4, R12, UR6 ;  /* 0x00000006040c7e2b */ /* 0x000fe2000800000c */
[----:B------:R-:W-:Y:S01]  /*5d50*/  UMOV UR6, 0x4bd476df ;  /* 0x4bd476df00067882 */ /* 0x000fe20000000000 */
[----:B------:R-:W-:Y:S01]  /*5d60*/  UMOV UR7, 0x3f31c4e6 ;  /* 0x3f31c4e600077882 */ /* 0x000fe20000000000 */
[----:B0-----:R-:W-:-:S05]  /*5d70*/  DMUL R14, R8, R10 ;  /* 0x0000000a080e7228 */ /* 0x001fca0000000000 */
[----:B------:R-:W-:Y:S01]  /*5d80*/  DFMA R20, R4, R12, UR6 ;  /* 0x0000000604147e2b */ /* 0x000fe2000800000c */
[----:B------:R-:W-:Y:S01]  /*5d90*/  UMOV UR6, 0x60009c8f ;  /* 0x60009c8f00067882 */ /* 0x000fe20000000000 */
[----:B------:R-:W-:Y:S01]  /*5da0*/  UMOV UR7, 0x3f46e8ba ;  /* 0x3f46e8ba00077882 */ /* 0x000fe20000000000 */
[----:B------:R-:W-:Y:S01]  /*5db0*/  VIADD R13, R11, 0xfff00000 ;  /* 0xfff000000b0d7836 */ /* 0x000fe20000000000 */
[----:B------:R-:W-:Y:S01]  /*5dc0*/  DFMA R18, R14, -R14, R8 ;  /* 0x8000000e0e12722b */ /* 0x000fe20000000008 */
[----:B------:R-:W-:-:S03]  /*5dd0*/  IMAD.MOV.U32 R12, RZ, RZ, RZ ;  /* 0x000000ffff0c7224 */ /* 0x000fc600078e00ff */
[----:B------:R-:W-:Y:S01]  /*5de0*/  DFMA R20, R4, R20, UR6 ;  /* 0x0000000604147e2b */ /* 0x000fe20008000014 */
[----:B------:R-:W-:Y:S01]  /*5df0*/  UMOV UR6, 0xc62b05a2 ;  /* 0xc62b05a200067882 */ /* 0x000fe20000000000 */
[----:B------:R-:W-:Y:S02]  /*5e00*/  UMOV UR7, 0x3f5f1c71 ;  /* 0x3f5f1c7100077882 */ /* 0x000fe40000000000 */
[----:B------:R-:W-:-:S04]  /*5e10*/  DFMA R18, R12, R18, R14 ;  /* 0x000000120c12722b */ /* 0x000fc8000000000e */
[----:B------:R-:W-:Y:S01]  /*5e20*/  DFMA R20, R4, R20, UR6 ;  /* 0x0000000604147e2b */ /* 0x000fe20008000014 */
[----:B------:R-:W-:Y:S01]  /*5e30*/  UMOV UR6, 0xb6dc9f2c ;  /* 0xb6dc9f2c00067882 */ /* 0x000fe20000000000 */
[----:B------:R-:W-:Y:S02]  /*5e40*/  UMOV UR7, 0x3f76db6d ;  /* 0x3f76db6d00077882 */ /* 0x000fe40000000000 */
[-C--:B------:R-:W-:Y:S02]  /*5e50*/  DFMA R10, R10, -R18.reuse, 1 ;  /* 0x3ff000000a0a742b */ /* 0x080fe40000000812 */
[----:B------:R-:W-:Y:S02]  /*5e60*/  DFMA R8, R18, -R18, R8 ;  /* 0x800000121208722b */ /* 0x000fe40000000008 */
[----:B------:R-:W-:Y:S01]  /*5e70*/  DFMA R20, R4, R20, UR6 ;  /* 0x0000000604147e2b */ /* 0x000fe20008000014 */
[----:B------:R-:W-:Y:S01]  /*5e80*/  UMOV UR6, 0x3333329c ;  /* 0x3333329c00067882 */ /* 0x000fe20000000000 */
[----:B------:R-:W-:-:S02]  /*5e90*/  UMOV UR7, 0x3f933333 ;  /* 0x3f93333300077882 */ /* 0x000fc40000000000 */
[----:B------:R-:W-:-:S04]  /*5ea0*/  DFMA R10, R12, R10, R12 ;  /* 0x0000000a0c0a722b */ /* 0x000fc8000000000c */
[----:B------:R-:W-:Y:S01]  /*5eb0*/  DFMA R20, R4, R20, UR6 ;  /* 0x0000000604147e2b */ /* 0x000fe20008000014 */
[----:B------:R-:W-:Y:S01]  /*5ec0*/  UMOV UR6, 0x55555555 ;  /* 0x5555555500067882 */ /* 0x000fe20000000000 */
[----:B------:R-:W-:Y:S02]  /*5ed0*/  UMOV UR7, 0x3fb55555 ;  /* 0x3fb5555500077882 */ /* 0x000fe40000000000 */
[----:B------:R-:W-:Y:S02]  /*5ee0*/  DFMA R8, R10, R8, R18 ;  /* 0x000000080a08722b */ /* 0x000fe40000000012 */
[----:B------:R-:W-:Y:S02]  /*5ef0*/  DMUL R10, RZ, |R2| ;  /* 0x40000002ff0a7228 */ /* 0x000fe40000000000 */
[----:B------:R-:W-:Y:S01]  /*5f00*/  DFMA R20, R4, R20, UR6 ;  /* 0x0000000604147e2b */ /* 0x000fe20008000014 */
[----:B------:R-:W-:Y:S01]  /*5f10*/  UMOV UR6, 0x33145c07 ;  /* 0x33145c0700067882 */ /* 0x000fe20000000000 */
[----:B------:R-:W-:-:S04]  /*5f20*/  UMOV UR7, 0x3ca1a626 ;  /* 0x3ca1a62600077882 */ /* 0x000fc80000000000 */
[----:B------:R-:W-:Y:S02]  /*5f30*/  VIADD R9, R9, 0x100000 ;  /* 0x0010000009097836 */ /* 0x000fe40000000000 */
[----:B------:R-:W-:-:S08]  /*5f40*/  DMUL R20, R4, R20 ;  /* 0x0000001404147228 */ /* 0x000fd00000000000 */
[----:B------:R-:W-:-:S10]  /*5f50*/  DFMA R20, R8, R20, R8 ;  /* 0x000000140814722b */ /* 0x000fd40000000008 */
[----:B------:R-:W-:Y:S02]  /*5f60*/  FSEL R10, R10, R20, !P0 ;  /* 0x000000140a0a7208 */ /* 0x000fe40004000000 */
[----:B------:R-:W-:Y:S02]  /*5f70*/  FSEL R11, R11, R21, !P0 ;  /* 0x000000150b0b7208 */ /* 0x000fe40004000000 */
[----:B------:R-:W-:-:S04]  /*5f80*/  ISETP.GE.AND P0, PT, R5, RZ, PT ;  /* 0x000000ff0500720c */ /* 0x000fc80003f06270 */
[----:B------:R-:W-:-:S10]  /*5f90*/  DMUL R8, R10, +INF ;  /* 0x7ff000000a087828 */ /* 0x000fd40000000000 */
[----:B------:R-:W-:Y:S02]  /*5fa0*/  FSEL R8, R8, R10, !P0 ;  /* 0x0000000a08087208 */ /* 0x000fe40004000000 */
[----:B------:R-:W-:Y:S02]  /*5fb0*/  FSEL R9, R9, R11, !P0 ;  /* 0x0000000b09097208 */ /* 0x000fe40004000000 */
[----:B------:R-:W-:-:S04]  /*5fc0*/  ISETP.GE.AND P0, PT, R3, RZ, PT ;  /* 0x000000ff0300720c */ /* 0x000fc80003f06270 */
[----:B------:R-:W-:Y:S01]  /*5fd0*/  DADD R4, R8, -UR6 ;  /* 0x8000000608047e29 */ /* 0x000fe20008000000 */
[----:B------:R-:W-:Y:S01]  /*5fe0*/  UMOV UR6, 0x54442d18 ;  /* 0x54442d1800067882 */ /* 0x000fe20000000000 */
[----:B------:R-:W-:-:S06]  /*5ff0*/  UMOV UR7, 0x400921fb ;  /* 0x400921fb00077882 */ /* 0x000fcc0000000000 */
[----:B------:R-:W-:-:S10]  /*6000*/  DADD R4, -R4, UR6 ;  /* 0x0000000604047e29 */ /* 0x000fd40008000100 */
[----:B------:R-:W-:Y:S02]  /*6010*/  FSEL R20, R4, R8, !P0 ;  /* 0x0000000804147208 */ /* 0x000fe40004000000 */
[----:B------:R-:W-:-:S07]  /*6020*/  FSEL R21, R5, R9, !P0 ;  /* 0x0000000905157208 */ /* 0x000fce0004000000 */
.L_x_85:
[----:B------:R-:W-:Y:S05]  /*6030*/  BSYNC.RECONVERGENT B0 ;  /* 0x0000000000007941 */ /* 0x000fea0003800200 */
.L_x_83:
[----:B------:R-:W-:Y:S01]  /*6040*/  DSETP.NEU.AND P0, PT, |R20|, +INF , PT ;  /* 0x7ff000001400742a */ /* 0x000fe20003f0d200 */
[----:B------:R-:W-:-:S13]  /*6050*/  BSSY.RECONVERGENT B2, `(.L_x_86) ;  /* 0x000001d000027945 */ /* 0x000fda0003800200 */
        /* <DEDUP_REMOVED lines=26> */
.L_x_89:
[----:B------:R-:W-:Y:S05]  /*6200*/  BSYNC.RECONVERGENT B3 ;  /* 0x0000000000037941 */ /* 0x000fea0003800200 */
.L_x_88:
[----:B------:R-:W-:-:S07]  /*6210*/  VIADD R0, R4, 0x1 ;  /* 0x0000000104007836 */ /* 0x000fce0000000000 */
.L_x_87:
[----:B------:R-:W-:Y:S05]  /*6220*/  BSYNC.RECONVERGENT B2 ;  /* 0x0000000000027941 */ /* 0x000fea0003800200 */
.L_x_86:
        /* <DEDUP_REMOVED lines=26> */
[----:B------:R-:W-:Y:S02]  /*63d0*/  FSEL R5, R5, R3, !P0 ;  /* 0x0000000305057208 */ /* 0x000fe40004000000 */
[----:B------:R-:W-:-:S04]  /*63e0*/  LOP3.LUT P0, RZ, R0, 0x2, RZ, 0xc0, !PT ;  /* 0x0000000200ff7812 */ /* 0x000fc8000780c0ff */
[----:B------:R-:W-:-:S10]  /*63f0*/  DADD R2, RZ, -R4 ;  /* 0x00000000ff027229 */ /* 0x000fd40000000804 */
[----:B------:R-:W-:Y:S01]  /*6400*/  FSEL R18, R4, R2, !P0 ;  /* 0x0000000204127208 */ /* 0x000fe20004000000 */
[----:B------:R-:W-:Y:S01]  /*6410*/  @!P1 IMAD.MOV.U32 R4, RZ, RZ, RZ ;  /* 0x000000ffff049224 */ /* 0x000fe200078e00ff */
[----:B------:R-:W-:Y:S01]  /*6420*/  FSEL R19, R5, R3, !P0 ;  /* 0x0000000305137208 */ /* 0x000fe20004000000 */
[----:B------:R-:W-:-:S05]  /*6430*/  @!P1 DMUL R2, RZ, R20 ;  /* 0x00000014ff029228 */ /* 0x000fca0000000000 */
[----:B------:R-:W-:Y:S01]  /*6440*/  DMUL R18, R6, R18 ;  /* 0x0000001206127228 */ /* 0x000fe20000000000 */
[----:B------:R-:W-:Y:S10]  /*6450*/  @!P1 BRA `(.L_x_91) ;  /* 0x0000000000589947 */ /* 0x000ff40003800000 */
        /* <DEDUP_REMOVED lines=22> */
.L_x_91:
[----:B------:R-:W-:Y:S05]  /*65c0*/  BSYNC.RECONVERGENT B2 ;  /* 0x0000000000027941 */ /* 0x000fea0003800200 */
.L_x_90:
[----:B------:R-:W0:Y:S01]  /*65d0*/  LDCU.64 UR6, c[0x4][0x8] ;  /* 0x01000100ff0677ac */ /* 0x000e220008000a00 */
[----:B------:R-:W-:-:S05]  /*65e0*/  IMAD.SHL.U32 R0, R4, 0x40, RZ ;  /* 0x0000004004007824 */ /* 0x000fca00078e00ff */
[----:B------:R-:W-:-:S04]  /*65f0*/  LOP3.LUT R0, R0, 0x40, RZ, 0xc0, !PT ;  /* 0x0000004000007812 */ /* 0x000fc800078ec0ff */
[----:B0-----:R-:W-:Y:S01]  /*6600*/  IADD3 R30, P0, PT, R0, UR6, RZ ;  /* 0x00000006001e7c10 */ /* 0x001fe2000ff1e0ff */
[----:B------:R-:W-:Y:S01]  /*6610*/  IMAD.MOV.U32 R32, RZ, RZ, 0x20fd8164 ;  /* 0x20fd8164ff207424 */ /* 0x000fe200078e00ff */
[----:B------:R-:W-:Y:S01]  /*6620*/  LOP3.LUT R0, R4, 0x1, RZ, 0xc0, !PT ;  /* 0x0000000104007812 */ /* 0x000fe200078ec0ff */
[----:B------:R-:W-:Y:S01]  /*6630*/  DMUL R28, R2, R2 ;  /* 0x00000002021c7228 */ /* 0x000fe20000000000 */
[----:B------:R-:W0:Y:S01]  /*6640*/  LDCU UR6, c[0x0][0x3a0] ;  /* 0x00007400ff0677ac */ /* 0x000e220008000800 */
[----:B------:R-:W-:-:S05]  /*6650*/  IMAD.X R31, RZ, RZ, UR7, P0 ;  /* 0x00000007ff1f7e24 */ /* 0x000fca00080e06ff */
[----:B------:R-:W2:Y:S04]  /*6660*/  LDG.E.128.CONSTANT R8, desc[UR4][R30.64] ;  /* 0x000000041e087981 */ /* 0x000ea8000c1e9d00 */
[----:B------:R-:W3:Y:S04]  /*6670*/  LDG.E.128.CONSTANT R12, desc[UR4][R30.64+0x10] ;  /* 0x000010041e0c7981 */ /* 0x000ee8000c1e9d00 */
[----:B------:R-:W4:Y:S01]  /*6680*/  LDG.E.128.CONSTANT R20, desc[UR4][R30.64+0x20] ;  /* 0x000020041e147981 */ /* 0x000f22000c1e9d00 */
[----:B------:R-:W-:Y:S01]  /*6690*/  ISETP.NE.U32.AND P0, PT, R0, 0x1, PT ;  /* 0x000000010000780c */ /* 0x000fe20003f05070 */
[----:B------:R-:W-:Y:S01]  /*66a0*/  IMAD.MOV.U32 R0, RZ, RZ, 0x3da8ff83 ;  /* 0x3da8ff83ff007424 */ /* 0x000fe200078e00ff */
[----:B0-----:R-:W-:-:S02]  /*66b0*/  UISETP.GT.AND UP0, UPT, UR6, 0x3, UPT ;  /* 0x000000030600788c */ /* 0x001fc4000bf04270 */
[----:B------:R-:W-:Y:S02]  /*66c0*/  FSEL R32, R32, -8.06006814911005101289e+34, !P0 ;  /* 0xf9785eba20207808 */ /* 0x000fe40004000000 */
[----:B------:R-:W-:-:S06]  /*66d0*/  FSEL R33, -R0, 0.11223486810922622681, !P0 ;  /* 0x3de5db6500217808 */ /* 0x000fcc0004000100 */
[----:B--2---:R-:W-:-:S08]  /*66e0*/  DFMA R8, R28, R32, R8 ;  /* 0x000000201c08722b */ /* 0x004fd00000000008 */
[----:B------:R-:W-:-:S08]  /*66f0*/  DFMA R8, R28, R8, R10 ;  /* 0x000000081c08722b */ /* 0x000fd0000000000a */
[----:B---3--:R-:W-:-:S08]  /*6700*/  DFMA R8, R28, R8, R12 ;  /* 0x000000081c08722b */ /* 0x008fd0000000000c */
[----:B------:R-:W-:Y:S01]  /*6710*/  DFMA R8, R28, R8, R14 ;  /* 0x000000081c08722b */ /* 0x000fe2000000000e */
[----:B------:R-:W-:Y:S02]  /*6720*/  IMAD.MOV.U32 R14, RZ, RZ, 0x0 ;  /* 0x00000000ff0e7424 */ /* 0x000fe400078e00ff */
[----:B------:R-:W-:-:S05]  /*6730*/  IMAD.MOV.U32 R15, RZ, RZ, 0x40290000 ;  /* 0x40290000ff0f7424 */ /* 0x000fca00078e00ff */
[----:B----4-:R-:W-:-:S08]  /*6740*/  DFMA R8, R28, R8, R20 ;  /* 0x000000081c08722b */ /* 0x010fd00000000014 */
[----:B------:R-:W-:Y:S01]  /*6750*/  DFMA R8, R28, R8, R22 ;  /* 0x000000081c08722b */ /* 0x000fe20000000016 */
[----:B------:R-:W-:Y:S02]  /*6760*/  IMAD.MOV.U32 R22, RZ, RZ, -0x96bb98c ;  /* 0xf6944674ff167424 */ /* 0x000fe400078e00ff */
[----:B------:R-:W-:-:S05]  /*6770*/  IMAD.MOV.U32 R23, RZ, RZ, 0x3ff15f06 ;  /* 0x3ff15f06ff177424 */ /* 0x000fca00078e00ff */
[----:B------:R-:W-:Y:S02]  /*6780*/  DFMA R2, R8, R2, R2 ;  /* 0x000000020802722b */ /* 0x000fe40000000002 */
[----:B------:R-:W-:Y:S01]  /*6790*/  DFMA R8, R28, R8, 1 ;  /* 0x3ff000001c08742b */ /* 0x000fe20000000008 */
[----:B------:R-:W-:Y:S01]  /*67a0*/  MOV R28, 0x49ba5e35 ;  /* 0x49ba5e35001c7802 */ /* 0x000fe20000000f00 */
[----:B------:R-:W-:-:S08]  /*67b0*/  IMAD.MOV.U32 R29, RZ, RZ, 0x404e920c ;  /* 0x404e920cff1d7424 */ /* 0x000fd000078e00ff */
[----:B------:R-:W-:Y:S02]  /*67c0*/  FSEL R8, R8, R2, !P0 ;  /* 0x0000000208087208 */ /* 0x000fe40004000000 */
[----:B------:R-:W-:Y:S02]  /*67d0*/  FSEL R9, R9, R3, !P0 ;  /* 0x0000000309097208 */ /* 0x000fe40004000000 */
[----:B------:R-:W-:-:S04]  /*67e0*/  LOP3.LUT P0, RZ, R4, 0x2, RZ, 0xc0, !PT ;  /* 0x0000000204ff7812 */ /* 0x000fc8000780c0ff */
[----:B------:R-:W-:-:S10]  /*67f0*/  DADD R2, RZ, -R8 ;  /* 0x00000000ff027229 */ /* 0x000fd40000000808 */
[----:B------:R-:W-:Y:S02]  /*6800*/  FSEL R20, R8, R2, !P0 ;  /* 0x0000000208147208 */ /* 0x000fe40004000000 */
[----:B------:R-:W-:-:S06]  /*6810*/  FSEL R21, R9, R3, !P0 ;  /* 0x0000000309157208 */ /* 0x000fcc0004000000 */
[----:B------:R-:W-:Y:S01]  /*6820*/  DMUL R20, R6, R20 ;  /* 0x0000001406147228 */ /* 0x000fe20000000000 */
[----:B------:R-:W-:Y:S02]  /*6830*/  IMAD.MOV.U32 R6, RZ, RZ, 0x13a92a30 ;  /* 0x13a92a30ff067424 */ /* 0x000fe400078e00ff */
[----:B------:R-:W-:Y:S01]  /*6840*/  IMAD.MOV.U32 R7, RZ, RZ, 0x3fed44d0 ;  /* 0x3fed44d0ff077424 */ /* 0x000fe200078e00ff */
[----:B------:R-:W-:Y:S07]  /*6850*/  BRA.U UP0, `(.L_x_92) ;  /* 0x0000000500a87547 */ /* 0x000fee000b800000 */
[----:B------:R-:W-:-:S09]  /*6860*/  UISETP.NE.AND UP0, UPT, UR6, 0x1, UPT ;  /* 0x000000010600788c */ /* 0x000fd2000bf05270 */
[----:B------:R-:W-:Y:S05]  /*6870*/  BRA.U !UP0, `(.L_x_93) ;  /* 0x0000000108587547 */ /* 0x000fea000b800000 */
[----:B------:R-:W-:-:S09]  /*6880*/  UISETP.NE.AND UP0, UPT, UR6, 0x2, UPT ;  /* 0x000000020600788c */ /* 0x000fd2000bf05270 */
[----:B------:R-:W-:Y:S05]  /*6890*/  BRA.U UP0, `(.L_x_94) ;  /* 0x00000011001c7547 */ /* 0x000fea000b800000 */
[C---:B------:R-:W-:Y:S01]  /*68a0*/  DSETP.GEU.AND P0, PT, R18.reuse, 400, PT ;  /* 0x407900001200742a */ /* 0x040fe20003f0e000 */
[----:B------:R-:W-:Y:S01]  /*68b0*/  IMAD.MOV.U32 R28, RZ, RZ, 0x78d4fdf4 ;  /* 0x78d4fdf4ff1c7424 */ /* 0x000fe200078e00ff */
[C---:B------:R-:W-:Y:S01]  /*68c0*/  DSETP.GE.AND P1, PT, R18.reuse, 400, PT ;  /* 0x407900001200742a */ /* 0x040fe20003f26000 */
[----:B------:R-:W-:Y:S02]  /*68d0*/  IMAD.MOV.U32 R2, RZ, RZ, 0x40589ee9 ;  /* 0x40589ee9ff027424 */ /* 0x000fe400078e00ff */
[----:B------:R-:W-:Y:S01]  /*68e0*/  IMAD.MOV.U32 R6, RZ, RZ, 0x1301648 ;  /* 0x01301648ff067424 */ /* 0x000fe200078e00ff */
[----:B------:R-:W-:Y:S01]  /*68f0*/  DSETP.GE.AND P0, PT, R18, 200, !P0 ;  /* 0x406900001200742a */ /* 0x000fe20004706000 */
[----:B------:R-:W-:Y:S02]  /*6900*/  IMAD.MOV.U32 R0, RZ, RZ, 0x3fef775b ;  /* 0x3fef775bff007424 */ /* 0x000fe400078e00ff */
[----:B------:R-:W-:Y:S02]  /*6910*/  IMAD.MOV.U32 R22, RZ, RZ, 0x212d7732 ;  /* 0x212d7732ff167424 */ /* 0x000fe400078e00ff */
[----:B------:R-:W-:Y:S01]  /*6920*/  IMAD.MOV.U32 R23, RZ, RZ, 0x3ffcf41f ;  /* 0x3ffcf41fff177424 */ /* 0x000fe200078e00ff */
[----:B------:R-:W-:Y:S01]  /*6930*/  FSEL R28, R28, 2.34515364064536988313e+28, P0 ;  /* 0x6e978d501c1c7808 */ /* 0x000fe20000000000 */
[----:B------:R-:W-:Y:S01]  /*6940*/  IMAD.MOV.U32 R14, RZ, RZ, 0x7ced9168 ;  /* 0x7ced9168ff0e7424 */ /* 0x000fe200078e00ff */
[----:B------:R-:W-:Y:S01]  /*6950*/  FSEL R2, R2, 3.3541913032531738281, P0 ;  /* 0x4056ab1202027808 */ /* 0x000fe20000000000 */
[----:B------:R-:W-:Y:S01]  /*6960*/  IMAD.MOV.U32 R15, RZ, RZ, 0x4032553f ;  /* 0x4032553fff0f7424 */ /* 0x000fe200078e00ff */
[----:B------:R-:W-:-:S02]  /*6970*/  FSEL R6, -R6, -6.9062502007000148296e-05, P0 ;  /* 0xb890d5a606067808 */ /* 0x000fc40000000100 */
[----:B------:R-:W-:Y:S02]  /*6980*/  FSEL R0, R0, 1.8579949140548706055, P0 ;  /* 0x3fedd2c700007808 */ /* 0x000fe40000000000 */
[----:B------:R-:W-:Y:S02]  /*6990*/  FSEL R28, R28, 4.172325063223070174e-08, !P1 ;  /* 0x333333331c1c7808 */ /* 0x000fe40004800000 */
[----:B------:R-:W-:Y:S02]  /*69a0*/  FSEL R29, R2, 3.4269530773162841797, !P1 ;  /* 0x405b5333021d7808 */ /* 0x000fe40004800000 */
[----:B------:R-:W-:Y:S02]  /*69b0*/  FSEL R6, R6, -0.0015187499811872839928, !P1 ;  /* 0xbac710cb06067808 */ /* 0x000fe40004800000 */
[----:B------:R-:W-:Y:S01]  /*69c0*/  FSEL R7, R0, 1.8871374130249023438, !P1 ;  /* 0x3ff18db800077808 */ /* 0x000fe20004800000 */
[----:B------:R-:W-:Y:S06]  /*69d0*/  BRA `(.L_x_94) ;  /* 0x0000000c00cc7947 */ /* 0x000fec0003800000 */
.L_x_93:
[C---:B------:R-:W-:Y:S01]  /*69e0*/  DSETP.GT.AND P0, PT, R18.reuse, RZ, PT ;  /* 0x000000ff1200722a */ /* 0x040fe20003f04000 */
[----:B------:R-:W-:Y:S01]  /*69f0*/  BSSY.RECONVERGENT B0, `(.L_x_95) ;  /* 0x000004f000007945 */ /* 0x000fe20003800200 */
[----:B------:R-:W-:Y:S01]  /*6a00*/  DSETP.LT.AND P1, PT, R18, 100, PT ;  /* 0x405900001200742a */ /* 0x000fe20003f21000 */
[----:B------:R-:W-:Y:S02]  /*6a10*/  IMAD.MOV.U32 R6, RZ, RZ, 0x7e90ff97 ;  /* 0x7e90ff97ff067424 */ /* 0x000fe400078e00ff */
[----:B------:R-:W-:Y:S02]  /*6a20*/  IMAD.MOV.U32 R7, RZ, RZ, 0x3fee3afb ;  /* 0x3fee3afbff077424 */ /* 0x000fe400078e00ff */
[----:B------:R-:W-:Y:S02]  /*6a30*/  IMAD.MOV.U32 R28, RZ, RZ, 0x33333333 ;  /* 0x33333333ff1c7424 */ /* 0x000fe400078e00ff */
[----:B------:R-:W-:Y:S02]  /*6a40*/  IMAD.MOV.U32 R29, RZ, RZ, 0x405eb333 ;  /* 0x405eb333ff1d7424 */ /* 0x000fe400078e00ff */
[----:B------:R-:W-:-:S02]  /*6a50*/  IMAD.MOV.U32 R14, RZ, RZ, -0x7ced9168 ;  /* 0x83126e98ff0e7424 */ /* 0x000fc400078e00ff */
[----:B------:R-:W-:Y:S02]  /*6a60*/  IMAD.MOV.U32 R15, RZ, RZ, 0x40382ac0 ;  /* 0x40382ac0ff0f7424 */ /* 0x000fe400078e00ff */
[----:B------:R-:W-:Y:S02]  /*6a70*/  IMAD.MOV.U32 R22, RZ, RZ, 0x381d7dbf ;  /* 0x381d7dbfff167424 */ /* 0x000fe400078e00ff */
[----:B------:R-:W-:Y:S01]  /*6a80*/  IMAD.MOV.U32 R23, RZ, RZ, 0x40044467 ;  /* 0x40044467ff177424 */ /* 0x000fe200078e00ff */
[----:B------:R-:W-:Y:S06]  /*6a90*/  @P0 BRA P1, `(.L_x_96) ;  /* 0x0000000400100947 */ /* 0x000fec0000800000 */
[C---:B------:R-:W-:Y:S01]  /*6aa0*/  DSETP.GEU.AND P0, PT, R18.reuse, 150, PT ;  /* 0x4062c0001200742a */ /* 0x040fe20003f0e000 */
[----:B------:R-:W-:Y:S01]  /*6ab0*/  IMAD.MOV.U32 R6, RZ, RZ, -0x2e48e8a7 ;  /* 0xd1b71759ff067424 */ /* 0x000fe200078e00ff */
[----:B------:R-:W-:Y:S01]  /*6ac0*/  DSETP.GE.AND P1, PT, R18, 100, PT ;  /* 0x405900001200742a */ /* 0x000fe20003f26000 */
[----:B------:R-:W-:Y:S02]  /*6ad0*/  IMAD.MOV.U32 R7, RZ, RZ, 0x3ff0de00 ;  /* 0x3ff0de00ff077424 */ /* 0x000fe400078e00ff */
[----:B------:R-:W-:Y:S02]  /*6ae0*/  IMAD.MOV.U32 R28, RZ, RZ, 0x5c28f5c3 ;  /* 0x5c28f5c3ff1c7424 */ /* 0x000fe400078e00ff */
[----:B------:R-:W-:Y:S02]  /*6af0*/  IMAD.MOV.U32 R29, RZ, RZ, 0x4063c28f ;  /* 0x4063c28fff1d7424 */ /* 0x000fe400078e00ff */
[----:B------:R-:W-:Y:S02]  /*6b00*/  IMAD.MOV.U32 R14, RZ, RZ, -0x7ced9168 ;  /* 0x83126e98ff0e7424 */ /* 0x000fe400078e00ff */
[----:B------:R-:W-:-:S02]  /*6b10*/  IMAD.MOV.U32 R15, RZ, RZ, 0x40382ac0 ;  /* 0x40382ac0ff0f7424 */ /* 0x000fc400078e00ff */
[----:B------:R-:W-:Y:S02]  /*6b20*/  IMAD.MOV.U32 R22, RZ, RZ, 0x381d7dbf ;  /* 0x381d7dbfff167424 */ /* 0x000fe400078e00ff */
[----:B------:R-:W-:Y:S01]  /*6b30*/  IMAD.MOV.U32 R23, RZ, RZ, 0x40044467 ;  /* 0x40044467ff177424 */ /* 0x000fe200078e00ff */
[----:B------:R-:W-:Y:S06]  /*6b40*/  @!P0 BRA P1, `(.L_x_96) ;  /* 0x0000000000e48947 */ /* 0x000fec0000800000 */
[C---:B------:R-:W-:Y:S01]  /*6b50*/  DSETP.GEU.AND P0, PT, R18.reuse, RZ, PT ;  /* 0x000000ff1200722a */ /* 0x040fe20003f0e000 */
[----:B------:R-:W-:Y:S01]  /*6b60*/  IMAD.MOV.U32 R6, RZ, RZ, 0x487fcb92 ;  /* 0x487fcb92ff067424 */ /* 0x000fe200078e00ff */
[----:B------:R-:W-:Y:S01]  /*6b70*/  DSETP.GE.AND P1, PT, R18, 100, PT ;  /* 0x405900001200742a */ /* 0x000fe20003f26000 */
[----:B------:R-:W-:Y:S01]  /*6b80*/  IMAD.MOV.U32 R7, RZ, RZ, 0x3ff17dbf ;  /* 0x3ff17dbfff077424 */ /* 0x000fe200078e00ff */
[----:B------:R-:W-:Y:S01]  /*6b90*/  MOV R29, 0x4065470a ;  /* 0x4065470a001d7802 */ /* 0x000fe20000000f00 */
[----:B------:R-:W-:Y:S02]  /*6ba0*/  IMAD.MOV.U32 R28, RZ, RZ, 0x3d70a3d7 ;  /* 0x3d70a3d7ff1c7424 */ /* 0x000fe400078e00ff */
[----:B------:R-:W-:Y:S02]  /*6bb0*/  IMAD.MOV.U32 R14, RZ, RZ, -0x7ced9168 ;  /* 0x83126e98ff0e7424 */ /* 0x000fe400078e00ff */
[----:B------:R-:W-:Y:S02]  /*6bc0*/  IMAD.MOV.U32 R15, RZ, RZ, 0x40382ac0 ;  /* 0x40382ac0ff0f7424 */ /* 0x000fe400078e00ff */
[----:B------:R-:W-:-:S02]  /*6bd0*/  IMAD.MOV.U32 R22, RZ, RZ, 0x381d7dbf ;  /* 0x381d7dbfff167424 */ /* 0x000fc400078e00ff */
[----:B------:R-:W-:-:S03]  /*6be0*/  IMAD.MOV.U32 R23, RZ, RZ, 0x40044467 ;  /* 0x40044467ff177424 */ /* 0x000fc600078e00ff */
[----:B------:R-:W-:Y:S05]  /*6bf0*/  @!P0 BRA P1, `(.L_x_96) ;  /* 0x0000000000b88947 */ /* 0x000fea0000800000 */
[C---:B------:R-:W-:Y:S01]  /*6c00*/  DSETP.GEU.AND P0, PT, R18.reuse, 250, PT ;  /* 0x406f40001200742a */ /* 0x040fe20003f0e000 */
[----:B------:R-:W-:Y:S01]  /*6c10*/  IMAD.MOV.U32 R6, RZ, RZ, 0x4a8c154d ;  /* 0x4a8c154dff067424 */ /* 0x000fe200078e00ff */
[----:B------:R-:W-:Y:S01]  /*6c20*/  DSETP.GE.AND P1, PT, R18, 200, PT ;  /* 0x406900001200742a */ /* 0x000fe20003f26000 */
[----:B------:R-:W-:Y:S02]  /*6c30*/  IMAD.MOV.U32 R7, RZ, RZ, 0x3ff204ea ;  /* 0x3ff204eaff077424 */ /* 0x000fe400078e00ff */
[----:B------:R-:W-:Y:S02]  /*6c40*/  IMAD.MOV.U32 R28, RZ, RZ, -0x28f5c28f ;  /* 0xd70a3d71ff1c7424 */ /* 0x000fe400078e00ff */
[----:B------:R-:W-:Y:S02]  /*6c50*/  IMAD.MOV.U32 R29, RZ, RZ, 0x406670a3 ;  /* 0x406670a3ff1d7424 */ /* 0x000fe400078e00ff */
[----:B------:R-:W-:Y:S02]  /*6c60*/  IMAD.MOV.U32 R14, RZ, RZ, -0x7ced9168 ;  /* 0x83126e98ff0e7424 */ /* 0x000fe400078e00ff */
[----:B------:R-:W-:-:S02]  /*6c70*/  IMAD.MOV.U32 R15, RZ, RZ, 0x40382ac0 ;  /* 0x40382ac0ff0f7424 */ /* 0x000fc400078e00ff */
[----:B------:R-:W-:Y:S02]  /*6c80*/  IMAD.MOV.U32 R22, RZ, RZ, 0x381d7dbf ;  /* 0x381d7dbfff167424 */ /* 0x000fe400078e00ff */
[----:B------:R-:W-:Y:S01]  /*6c90*/  IMAD.MOV.U32 R23, RZ, RZ, 0x40044467 ;  /* 0x40044467ff177424 */ /* 0x000fe200078e00ff */
[----:B------:R-:W-:Y:S06]  /*6ca0*/  @!P0 BRA P1, `(.L_x_96) ;  /* 0x00000000008c8947 */ /* 0x000fec0000800000 */
        /* <DEDUP_REMOVED lines=24> */
[----:B------:R-:W-:Y:S01]  /*6e30*/  MOV R6, 0x669ad42c ;  /* 0x669ad42c00067802 */ /* 0x000fe20000000f00 */
[----:B------:R-:W-:Y:S02]  /*6e40*/  IMAD.MOV.U32 R0, RZ, RZ, 0x3ffba71d ;  /* 0x3ffba71dff007424 */ /* 0x000fe400078e00ff */
[----:B------:R-:W-:Y:S01]  /*6e50*/  IMAD.MOV.U32 R14, RZ, RZ, -0x7ced9168 ;  /* 0x83126e98ff0e7424 */ /* 0x000fe200078e00ff */
[----:B------:R-:W-:Y:S01]  /*6e60*/  DSETP.GE.AND P0, PT, R18, 400, !P0 ;  /* 0x407900001200742a */ /* 0x000fe20004706000 */
[----:B------:R-:W-:Y:S02]  /*6e70*/  IMAD.MOV.U32 R15, RZ, RZ, 0x40382ac0 ;  /* 0x40382ac0ff0f7424 */ /* 0x000fe400078e00ff */
[----:B------:R-:W-:Y:S02]  /*6e80*/  IMAD.MOV.U32 R22, RZ, RZ, 0x381d7dbf ;  /* 0x381d7dbfff167424 */ /* 0x000fe400078e00ff */
[----:B------:R-:W-:Y:S01]  /*6e90*/  IMAD.MOV.U32 R23, RZ, RZ, 0x40044467 ;  /* 0x40044467ff177424 */ /* 0x000fe200078e00ff */
[----:B------:R-:W-:-:S02]  /*6ea0*/  FSEL R29, R28, 3.9432127475738525391, P0 ;  /* 0x407c5d991c1d7808 */ /* 0x000fc40000000000 */
[----:B------:R-:W-:Y:S02]  /*6eb0*/  FSEL R6, -R6, -7.77332538526801923661e+35, P0 ;  /* 0xfb15b57406067808 */ /* 0x000fe40000000100 */
[----:B------:R-:W-:Y:S02]  /*6ec0*/  FSEL R7, R0, 2.0145747661590576172, P0 ;  /* 0x4000eecb00077808 */ /* 0x000fe40000000000 */
[----:B------:R-:W-:-:S07]  /*6ed0*/  FSEL R28, RZ, -1.5881868392106855534e-23, P0 ;  /* 0x9999999aff1c7808 */ /* 0x000fce0000000000 */
.L_x_96:
[----:B------:R-:W-:Y:S05]  /*6ee0*/  BSYNC.RECONVERGENT B0 ;  /* 0x0000000000007941 */ /* 0x000fea0003800200 */
.L_x_95:
[----:B------:R-:W-:Y:S05]  /*6ef0*/  BRA `(.L_x_94) ;  /* 0x0000000800847947 */ /* 0x000fea0003800000 */
.L_x_92:
[----:B------:R-:W-:-:S09]  /*6f00*/  UISETP.NE.AND UP0, UPT, UR6, 0x4, UPT ;  /* 0x000000040600788c */ /* 0x000fd2000bf05270 */
[----:B------:R-:W-:Y:S05]  /*6f10*/  BRA.U !UP0, `(.L_x_97) ;  /* 0x0000000508e87547 */ /* 0x000fea000b800000 */
[----:B------:R-:W-:-:S09]  /*6f20*/  UISETP.NE.AND UP0, UPT, UR6, 0x5, UPT ;  /* 0x000000050600788c */ /* 0x000fd2000bf05270 */
[----:B------:R-:W-:Y:S05]  /*6f30*/  BRA.U !UP0, `(.L_x_98) ;  /* 0x0000000508007547 */ /* 0x000fea000b800000 */
[----:B------:R-:W-:-:S09]  /*6f40*/  UISETP.NE.AND UP0, UPT, UR6, 0x6, UPT ;  /* 0x000000060600788c */ /* 0x000fd2000bf05270 */
[----:B------:R-:W-:Y:S05]  /*6f50*/  BRA.U UP0, `(.L_x_94) ;  /* 0x00000009006c7547 */ /* 0x000fea000b800000 */
[C---:B------:R-:W-:Y:S01]  /*6f60*/  DSETP.GEU.AND P1, PT, R18.reuse, 700, PT ;  /* 0x4085e0001200742a */ /* 0x040fe20003f2e000 */
[----:B------:R-:W-:Y:S01]  /*6f70*/  IMAD.MOV.U32 R28, RZ, RZ, 0x676c8b44 ;  /* 0x676c8b44ff1c7424 */ /* 0x000fe200078e00ff */
[C---:B------:R-:W-:Y:S01]  /*6f80*/  DSETP.GEU.AND P6, PT, R18.reuse, 1000, PT ;  /* 0x408f40001200742a */ /* 0x040fe20003fce000 */
[----:B------:R-:W-:Y:S01]  /*6f90*/  IMAD.MOV.U32 R2, RZ, RZ, 0x402ce9fb ;  /* 0x402ce9fbff027424 */ /* 0x000fe200078e00ff */
[C---:B------:R-:W-:Y:S01]  /*6fa0*/  DSETP.GEU.AND P0, PT, R18.reuse, 2000, PT ;  /* 0x409f40001200742a */ /* 0x040fe20003f0e000 */
[----:B------:R-:W-:Y:S01]  /*6fb0*/  IMAD.MOV.U32 R6, RZ, RZ, 0x77f8ca82 ;  /* 0x77f8ca82ff067424 */ /* 0x000fe200078e00ff */
[C---:B------:R-:W-:Y:S01]  /*6fc0*/  DSETP.GE.AND P1, PT, R18.reuse, 200, !P1 ;  /* 0x406900001200742a */ /* 0x040fe20004f26000 */
[----:B------:R-:W-:Y:S01]  /*6fd0*/  IMAD.MOV.U32 R0, RZ, RZ, 0x3fe91719 ;  /* 0x3fe91719ff007424 */ /* 0x000fe200078e00ff */
[C---:B------:R-:W-:Y:S01]  /*6fe0*/  DSETP.GE.AND P6, PT, R18.reuse, 700, !P6 ;  /* 0x4085e0001200742a */ /* 0x040fe200077c6000 */
[----:B------:R-:W-:Y:S01]  /*6ff0*/  IMAD.MOV.U32 R22, RZ, RZ, -0x7079e59f ;  /* 0x8f861a61ff167424 */ /* 0x000fe200078e00ff */
[C---:B------:R-:W-:Y:S01]  /*7000*/  DSETP.GE.AND P0, PT, R18.reuse, 1000, !P0 ;  /* 0x408f40001200742a */ /* 0x040fe20004706000 */
[----:B------:R-:W-:Y:S01]  /*7010*/  IMAD.MOV.U32 R23, RZ, RZ, 0x3fd72988 ;  /* 0x3fd72988ff177424 */ /* 0x000fe200078e00ff */
[C---:B------:R-:W-:Y:S01]  /*7020*/  DSETP.GEU.AND P5, PT, R18.reuse, 3000, PT ;  /* 0x40a770001200742a */ /* 0x040fe20003fae000 */
[----:B------:R-:W-:Y:S01]  /*7030*/  FSEL R28, -R28, 1.5540559588351107596e-31, P1 ;  /* 0x0c49ba5e1c1c7808 */ /* 0x000fe20000800100 */
[C---:B------:R-:W-:Y:S01]  /*7040*/  DSETP.GEU.AND P4, PT, R18.reuse, 7000, PT ;  /* 0x40bb58001200742a */ /* 0x040fe20003f8e000 */
[----:B------:R-:W-:Y:S01]  /*7050*/  FSEL R2, R2, 2.7252812385559082031, P1 ;  /* 0x402e6b0202027808 */ /* 0x000fe20000800000 */
[C---:B------:R-:W-:Y:S01]  /*7060*/  DSETP.GEU.AND P3, PT, R18.reuse, 15000, PT ;  /* 0x40cd4c001200742a */ /* 0x040fe20003f6e000 */
[----:B------:R-:W-:Y:S01]  /*7070*/  FSEL R6, -R6, 0.00088765623513609170914, P1 ;  /* 0x3a68b19a06067808 */ /* 0x000fe20000800100 */
[C---:B------:R-:W-:Y:S01]  /*7080*/  DSETP.GE.AND P5, PT, R18.reuse, 2000, !P5 ;  /* 0x409f40001200742a */ /* 0x040fe20006fa6000 */
[----:B------:R-:W-:Y:S01]  /*7090*/  FSEL R0, R0, 1.8288949728012084961, P1 ;  /* 0x3fea193b00007808 */ /* 0x000fe20000800000 */
[C---:B------:R-:W-:Y:S01]  /*70a0*/  DSETP.GE.AND P4, PT, R18.reuse, 3000, !P4 ;  /* 0x40a770001200742a */ /* 0x040fe20006786000 */
[----:B------:R-:W-:Y:S01]  /*70b0*/  FSEL R28, R28, -4.716279314602625041e-21, !P0 ;  /* 0x9db22d0e1c1c7808 */ /* 0x000fe20004000000 */
[C---:B------:R-:W-:Y:S01]  /*70c0*/  DSETP.GEU.AND P2, PT, R18.reuse, 30000, PT ;  /* 0x40dd4c001200742a */ /* 0x040fe20003f4e000 */
[----:B------:R-:W-:Y:S01]  /*70d0*/  FSEL R2, R2, 2.6860311031341552734, !P0 ;  /* 0x402be7ef02027808 */ /* 0x000fe20004000000 */
[C---:B------:R-:W-:Y:S01]  /*70e0*/  DSETP.GE.AND P3, PT, R18.reuse, 7000, !P3 ;  /* 0x40bb58001200742a */ /* 0x040fe20005f66000 */
[----:B------:R-:W-:Y:S01]  /*70f0*/  FSEL R6, R6, 6.1040581613000257793e-21, !P6 ;  /* 0x1de69ad406067808 */ /* 0x000fe20007000000 */
[C---:B------:R-:W-:Y:S01]  /*7100*/  DSETP.GEU.AND P1, PT, R18.reuse, 60000, PT ;  /* 0x40ed4c001200742a */ /* 0x040fe20003f2e000 */
[----:B------:R-:W-:Y:S01]  /*7110*/  FSEL R0, R0, 1.7961624860763549805, !P6 ;  /* 0x3fe5e8a700007808 */ /* 0x000fe20007000000 */
[C---:B------:R-:W-:Y:S01]  /*7120*/  DSETP.GE.AND P2, PT, R18.reuse, 15000, !P2 ;  /* 0x40cd4c001200742a */ /* 0x040fe20005746000 */
[----:B------:R-:W-:Y:S01]  /*7130*/  FSEL R28, R28, -4.716279314602625041e-21, !P6 ;  /* 0x9db22d0e1c1c7808 */ /* 0x000fe20007000000 */
[----:B------:R-:W-:Y:S01]  /*7140*/  IMAD.MOV.U32 R14, RZ, RZ, 0x67a0f909 ;  /* 0x67a0f909ff0e7424 */ /* 0x000fe200078e00ff */
[----:B------:R-:W-:Y:S01]  /*7150*/  FSEL R2, R2, 2.6860311031341552734, !P6 ;  /* 0x402be7ef02027808 */ /* 0x000fe20007000000 */
[C---:B------:R-:W-:Y:S01]  /*7160*/  DSETP.GE.AND P1, PT, R18.reuse, 30000, !P1 ;  /* 0x40dd4c001200742a */ /* 0x040fe20004f26000 */
[----:B------:R-:W-:Y:S01]  /*7170*/  FSEL R6, R6, 17791902, !P0 ;  /* 0x4b87bdcf06067808 */ /* 0x000fe20004000000 */
[----:B------:R-:W-:Y:S01]  /*7180*/  DSETP.GE.AND P6, PT, R18, 60000, PT ;  /* 0x40ed4c001200742a */ /* 0x000fe20003fc6000 */
[----:B------:R-:W-:Y:S01]  /*7190*/  FSEL R0, R0, 1.7830674648284912109, !P0 ;  /* 0x3fe43b8e00007808 */ /* 0x000fe20004000000 */
[----:B------:R-:W-:Y:S01]  /*71a0*/  IMAD.MOV.U32 R15, RZ, RZ, 0x4010aab3 ;  /* 0x4010aab3ff0f7424 */ /* 0x000fe200078e00ff */
[----:B------:R-:W-:-:S02]  /*71b0*/  FSEL R28, R28, 17.15200042724609375, !P5 ;  /* 0x4189374c1c1c7808 */ /* 0x000fc40006800000 */
[----:B------:R-:W-:Y:S02]  /*71c0*/  FSEL R2, R2, 2.71321868896484375, !P5 ;  /* 0x402da56002027808 */ /* 0x000fe40006800000 */
[----:B------:R-:W-:Y:S02]  /*71d0*/  FSEL R6, R6, -10.677760124206542969, !P5 ;  /* 0xc12ad81b06067808 */ /* 0x000fe40006800000 */
[----:B------:R-:W-:Y:S02]  /*71e0*/  FSEL R0, R0, 1.7612574100494384766, !P5 ;  /* 0x3fe170e200007808 */ /* 0x000fe40006800000 */
[----:B------:R-:W-:Y:S02]  /*71f0*/  FSEL R28, R28, 0.0034843750763684511185, !P4 ;  /* 0x3b645a1d1c1c7808 */ /* 0x000fe40006000000 */
[----:B------:R-:W-:Y:S02]  /*7200*/  FSEL R2, R2, 2.7529218196868896484, !P4 ;  /* 0x40302fdf02027808 */ /* 0x000fe40006000000 */
[----:B------:R-:W-:-:S02]  /*7210*/  FSEL R6, R6, -9.68168124579213702822e+27, !P4 ;  /* 0xedfa43fe06067808 */ /* 0x000fc40006000000 */
[----:B------:R-:W-:Y:S02]  /*7220*/  FSEL R0, R0, 1.7324498891830444336, !P4 ;  /* 0x3fddc0eb00007808 */ /* 0x000fe40006000000 */
[----:B------:R-:W-:Y:S02]  /*7230*/  FSEL R28, R28, 3.8116480985612832398e-24, !P3 ;  /* 0x189374bc1c1c7808 */ /* 0x000fe40005800000 */
[----:B------:R-:W-:Y:S02]  /*7240*/  FSEL R2, R2, 2.7786874771118164062, !P3 ;  /* 0x4031d60402027808 */ /* 0x000fe40005800000 */
[----:B------:R-:W-:Y:S02]  /*7250*/  FSEL R6, R6, -113.62303924560546875, !P3 ;  /* 0xc2e33eff06067808 */ /* 0x000fe40005800000 */
[----:B------:R-:W-:Y:S02]  /*7260*/  FSEL R0, R0, 1.7075349092483520508, !P3 ;  /* 0x3fda908100007808 */ /* 0x000fe40005800000 */
[----:B------:R-:W-:-:S02]  /*7270*/  FSEL R28, R28, -9.76090956886686178338e+28, !P2 ;  /* 0xef9db22d1c1c7808 */ /* 0x000fc40005000000 */
[----:B------:R-:W-:Y:S02]  /*7280*/  FSEL R2, R2, 2.8539216518402099609, !P2 ;  /* 0x4036a6a702027808 */ /* 0x000fe40005000000 */
[----:B------:R-:W-:Y:S02]  /*7290*/  FSEL R6, R6, 2.13288982742604815547e+37, !P2 ;  /* 0x7d805e5f06067808 */ /* 0x000fe40005000000 */
[----:B------:R-:W-:Y:S02]  /*72a0*/  FSEL R0, R0, 1.6634049415588378906, !P2 ;  /* 0x3fd4ea7400007808 */ /* 0x000fe40005000000 */
[----:B------:R-:W-:Y:S02]  /*72b0*/  FSEL R28, R28, -1.1186785140804636485e-13, !P1 ;  /* 0xa9fbe76d1c1c7808 */ /* 0x000fe40004800000 */
[----:B------:R-:W-:Y:S02]  /*72c0*/  FSEL R2, R2, 2.9230310916900634766, !P1 ;  /* 0x403b12f102027808 */ /* 0x000fe40004800000 */
[----:B------:R-:W-:-:S02]  /*72d0*/  FSEL R6, R6, 0.41631999611854553223, !P1 ;  /* 0x3ed527e506067808 */ /* 0x000fc40004800000 */
[----:B------:R-:W-:Y:S02]  /*72e0*/  FSEL R0, R0, 1.6371799707412719727, !P1 ;  /* 0x3fd18f1d00007808 */ /* 0x000fe40004800000 */
[----:B------:R-:W-:Y:S02]  /*72f0*/  FSEL R28, R28, 2.4288893119006615962e-09, !P6 ;  /* 0x3126e9791c1c7808 */ /* 0x000fe40007000000 */
[----:B------:R-:W-:Y:S02]  /*7300*/  FSEL R29, R2, 3.0173358917236328125, !P6 ;  /* 0x40411c08021d7808 */ /* 0x000fe40007000000 */
[----:B------:R-:W-:Y:S02]  /*7310*/  FSEL R6, R6, 1.6935237640509838318e-21, !P6 ;  /* 0x1cffeb0706067808 */ /* 0x000fe40007000000 */
[----:B------:R-:W-:Y:S01]  /*7320*/  FSEL R7, R0, 1.5921599864959716797, !P6 ;  /* 0x3fcbcbe600077808 */ /* 0x000fe20007000000 */
[----:B------:R-:W-:Y:S06]  /*7330*/  BRA `(.L_x_94) ;  /* 0x0000000400747947 */ /* 0x000fec0003800000 */
.L_x_98:
        /* <DEDUP_REMOVED lines=13> */
[----:B------:R-:W-:Y:S01]  /*7410*/  FSEL R28, R28, 1.90232055819272192000e+17, P6 ;  /* 0x5c28f5c31c1c7808 */ /* 0x000fe20003000000 */
[C---:B------:R-:W-:Y:S01]  /*7420*/  DSETP.GEU.AND P4, PT, R18.reuse, 10000, PT ;  /* 0x40c388001200742a */ /* 0x040fe20003f8e000 */
[----:B------:R-:W-:Y:S01]  /*7430*/  FSEL R2, R2, 2.8790624141693115234, P6 ;  /* 0x4038428f02027808 */ /* 0x000fe20003000000 */
[C---:B------:R-:W-:Y:S01]  /*7440*/  DSETP.GEU.AND P2, PT, R18.reuse, 20000, PT ;  /* 0x40d388001200742a */ /* 0x040fe20003f4e000 */
[----:B------:R-:W-:Y:S01]  /*7450*/  FSEL R6, -R6, 5.64470371844096000000e+17, P6 ;  /* 0x5cfaacda06067808 */ /* 0x000fe20003000100 */
[C---:B------:R-:W-:Y:S01]  /*7460*/  DSETP.GE.AND P5, PT, R18.reuse, 2000, !P5 ;  /* 0x409f40001200742a */ /* 0x040fe20006fa6000 */
[----:B------:R-:W-:Y:S01]  /*7470*/  FSEL R0, R0, 1.8341499567031860352, P6 ;  /* 0x3feac56d00007808 */ /* 0x000fe20003000000 */
[C---:B------:R-:W-:Y:S01]  /*7480*/  DSETP.GE.AND P4, PT, R18.reuse, 4000, !P4 ;  /* 0x40af40001200742a */ /* 0x040fe20006786000 */
[----:B------:R-:W-:Y:S01]  /*7490*/  FSEL R28, R28, -2.744386757181868768e-22, !P3 ;  /* 0x9ba5e3541c1c7808 */ /* 0x000fe20005800000 */
[C---:B------:R-:W-:Y:S01]  /*74a0*/  DSETP.GEU.AND P1, PT, R18.reuse, 40000, PT ;  /* 0x40e388001200742a */ /* 0x040fe20003f2e000 */
[----:B------:R-:W-:Y:S01]  /*74b0*/  FSEL R2, R2, 2.8379373550415039062, !P3 ;  /* 0x4035a0c402027808 */ /* 0x000fe20005800000 */
[C---:B------:R-:W-:Y:S01]  /*74c0*/  DSETP.GE.AND P2, PT, R18.reuse, 10000, !P2 ;  /* 0x40c388001200742a */ /* 0x040fe20005746000 */
[----:B------:R-:W-:Y:S01]  /*74d0*/  FSEL R6, R6, 1.2378693270420626504e-07, !P0 ;  /* 0x3404ea4b06067808 */ /* 0x000fe20004000000 */
[C---:B------:R-:W-:Y:S01]  /*74e0*/  DSETP.GE.AND P6, PT, R18.reuse, 40000, PT ;  /* 0x40e388001200742a */ /* 0x040fe20003fc6000 */
[----:B------:R-:W-:Y:S01]  /*74f0*/  FSEL R0, R0, 1.8141499757766723633, !P0 ;  /* 0x3fe8361100007808 */ /* 0x000fe20004000000 */
[----:B------:R-:W-:Y:S01]  /*7500*/  DSETP.GE.AND P1, PT, R18, 20000, !P1 ;  /* 0x40d388001200742a */ /* 0x000fe20004f26000 */
[----:B------:R-:W-:Y:S01]  /*7510*/  FSEL R28, R28, -2.744386757181868768e-22, !P0 ;  /* 0x9ba5e3541c1c7808 */ /* 0x000fe20004000000 */
[----:B------:R-:W-:Y:S01]  /*7520*/  IMAD.MOV.U32 R14, RZ, RZ, 0x0 ;  /* 0x00000000ff0e7424 */ /* 0x000fe200078e00ff */
[----:B------:R-:W-:Y:S01]  /*7530*/  FSEL R2, R2, 2.8379373550415039062, !P0 ;  /* 0x4035a0c402027808 */ /* 0x000fe20004000000 */
[----:B------:R-:W-:Y:S01]  /*7540*/  IMAD.MOV.U32 R15, RZ, RZ, 0x40190000 ;  /* 0x40190000ff0f7424 */ /* 0x000fe200078e00ff */
[----:B------:R-:W-:-:S02]  /*7550*/  FSEL R6, R6, -1.3373830867519960615e-28, !P3 ;  /* 0x9129889006067808 */ /* 0x000fc40005800000 */
[----:B------:R-:W-:Y:S02]  /*7560*/  FSEL R0, R0, 1.7826924324035644531, !P3 ;  /* 0x3fe42f4400007808 */ /* 0x000fe40005800000 */
[----:B------:R-:W-:Y:S02]  /*7570*/  FSEL R28, R28, 0.00020605468307621777058, !P5 ;  /* 0x395810621c1c7808 */ /* 0x000fe40006800000 */
[----:B------:R-:W-:Y:S02]  /*7580*/  FSEL R2, R2, 2.8520936965942382812, !P5 ;  /* 0x403688b402027808 */ /* 0x000fe40006800000 */
[----:B------:R-:W-:Y:S02]  /*7590*/  FSEL R6, R6, 8.7116804122924804688, !P5 ;  /* 0x410b630b06067808 */ /* 0x000fe40006800000 */
[----:B------:R-:W-:Y:S02]  /*75a0*/  FSEL R0, R0, 1.7678849697113037109, !P5 ;  /* 0x3fe24a0e00007808 */ /* 0x000fe40006800000 */
[----:B------:R-:W-:-:S02]  /*75b0*/  FSEL R28, R28, -1.82106611200000000000e+09, !P4 ;  /* 0xced916871c1c7808 */ /* 0x000fc40006000000 */
[----:B------:R-:W-:Y:S02]  /*75c0*/  FSEL R2, R2, 2.8859841823577880859, !P4 ;  /* 0x4038b3f702027808 */ /* 0x000fe40006000000 */
[----:B------:R-:W-:Y:S02]  /*75d0*/  FSEL R6, R6, -3.00401272811976621338e+37, !P4 ;  /* 0xfdb4cc2506067808 */ /* 0x000fe40006000000 */
[----:B------:R-:W-:Y:S02]  /*75e0*/  FSEL R0, R0, 1.7513173818588256836, !P4 ;  /* 0x3fe02b2b00007808 */ /* 0x000fe40006000000 */
[----:B------:R-:W-:Y:S02]  /*75f0*/  FSEL R28, R28, -3.21864398408282664300e+26, !P2 ;  /* 0xeb851eb81c1c7808 */ /* 0x000fe40005000000 */
[----:B------:R-:W-:Y:S02]  /*7600*/  FSEL R2, R2, 2.9214060306549072266, !P2 ;  /* 0x403af85102027808 */ /* 0x000fe40005000000 */
[----:B------:R-:W-:-:S02]  /*7610*/  FSEL R6, R6, 0.00072765623917803168297, !P2 ;  /* 0x3a3ec02f06067808 */ /* 0x000fc40005000000 */
[----:B------:R-:W-:Y:S02]  /*7620*/  FSEL R0, R0, 1.7335649728775024414, !P2 ;  /* 0x3fdde57500007808 */ /* 0x000fe40005000000 */
[----:B------:R-:W-:Y:S02]  /*7630*/  FSEL R28, R28, -1.0854726236397054729e-29, !P1 ;  /* 0x8f5c28f61c1c7808 */ /* 0x000fe40004800000 */
[----:B------:R-:W-:Y:S02]  /*7640*/  FSEL R2, R2, 3.0267186164855957031, !P1 ;  /* 0x4041b5c202027808 */ /* 0x000fe40004800000 */
[----:B------:R-:W-:Y:S02]  /*7650*/  FSEL R6, R6, 1.21207676387087274419e+31, !P1 ;  /* 0x7318fc5006067808 */ /* 0x000fe40004800000 */
[----:B------:R-:W-:Y:S02]  /*7660*/  FSEL R0, R0, 1.688074946403503418, !P1 ;  /* 0x3fd812d700007808 */ /* 0x000fe40004800000 */
[----:B------:R-:W-:-:S02]  /*7670*/  FSEL R28, R28, -8.0664643545776696419e-20, !P6 ;  /* 0x9fbe76c91c1c7808 */ /* 0x000fc40007000000 */
[----:B------:R-:W-:Y:S02]  /*7680*/  FSEL R29, R2, 3.1220154762268066406, !P6 ;  /* 0x4047cf1a021d7808 */ /* 0x000fe40007000000 */
[----:B------:R-:W-:Y:S02]  /*7690*/  FSEL R6, R6, 3.53725234621891930844e+29, !P6 ;  /* 0x708ede5506067808 */ /* 0x000fe40007000000 */
[----:B------:R-:W-:Y:S01]  /*76a0*/  FSEL R7, R0, 1.6479599475860595703, !P6 ;  /* 0x3fd2f05a00077808 */ /* 0x000fe20007000000 */
[----:B------:R-:W-:Y:S06]  /*76b0*/  BRA `(.L_x_94) ;  /* 0x0000000000947947 */ /* 0x000fec0003800000 */
.L_x_97:
        /* <DEDUP_REMOVED lines=10> */
[C---:B------:R-:W-:Y:S01]  /*7760*/  DSETP.GEU.AND P0, PT, R18.reuse, 30000, PT ;  /* 0x40dd4c001200742a */ /* 0x040fe20003f0e000 */
[----:B------:R-:W-:Y:S01]  /*7770*/  IMAD.MOV.U32 R23, RZ, RZ, 0x3fe72988 ;  /* 0x3fe72988ff177424 */ /* 0x000fe200078e00ff */
[----:B------:R-:W-:Y:S01]  /*7780*/  FSEL R6, R6, -6.68442144248822160716e+35, P3 ;  /* 0xfb00bcbe06067808 */ /* 0x000fe20001800000 */
[C---:B------:R-:W-:Y:S01]  /*7790*/  DSETP.GE.AND P2, PT, R18.reuse, 3000, !P5 ;  /* 0x40a770001200742a */ /* 0x040fe20006f46000 */
[----:B------:R-:W-:Y:S01]  /*77a0*/  FSEL R28, R28, -4.3032499203803779548e-37, P1 ;  /* 0x83126e981c1c7808 */ /* 0x000fe20000800000 */
[C---:B------:R-:W-:Y:S01]  /*77b0*/  DSETP.GE.AND P4, PT, R18.reuse, 30000, PT ;  /* 0x40dd4c001200742a */ /* 0x040fe20003f86000 */
[----:B------:R-:W-:Y:S01]  /*77c0*/  FSEL R2, R2, 3.0192108154296875, P1 ;  /* 0x40413ac002027808 */ /* 0x000fe20000800000 */
[----:B------:R-:W-:Y:S01]  /*77d0*/  DSETP.GE.AND P0, PT, R18, 10000, !P0 ;  /* 0x40c388001200742a */ /* 0x000fe20004706000 */
[----:B------:R-:W-:Y:S01]  /*77e0*/  FSEL R0, R0, 1.8424348831176757812, P3 ;  /* 0x3febd4e800007808 */ /* 0x000fe20001800000 */
[----:B------:R-:W-:Y:S01]  /*77f0*/  IMAD.MOV.U32 R15, RZ, RZ, 0x4020aa7e ;  /* 0x4020aa7eff0f7424 */ /* 0x000fe200078e00ff */
[----:B------:R-:W-:-:S02]  /*7800*/  FSEL R28, R28, 1.34687883593917422357e+27, !P3 ;  /* 0x6c8b43961c1c7808 */ /* 0x000fc40005800000 */
[----:B------:R-:W-:Y:S02]  /*7810*/  FSEL R2, R2, 3.0007264614105224609, !P3 ;  /* 0x40400be702027808 */ /* 0x000fe40005800000 */
[----:B------:R-:W-:Y:S02]  /*7820*/  FSEL R6, R6, -256452496, !P1 ;  /* 0xcd74927906067808 */ /* 0x000fe40004800000 */
[----:B------:R-:W-:Y:S02]  /*7830*/  FSEL R0, R0, 1.7860074043273925781, !P1 ;  /* 0x3fe49be400007808 */ /* 0x000fe40004800000 */
[----:B------:R-:W-:Y:S02]  /*7840*/  FSEL R28, R28, 7.5286358937171302849e-28, !P2 ;  /* 0x126e978d1c1c7808 */ /* 0x000fe40005000000 */
[----:B------:R-:W-:Y:S02]  /*7850*/  FSEL R2, R2, 3.0117499828338623047, !P2 ;  /* 0x4040c08302027808 */ /* 0x000fe40005000000 */
[----:B------:R-:W-:-:S02]  /*7860*/  FSEL R6, R6, 1.19949949721903104000e+17, !P2 ;  /* 0x5bd512ec06067808 */ /* 0x000fc40005000000 */
[----:B------:R-:W-:Y:S02]  /*7870*/  FSEL R0, R0, 1.7762149572372436523, !P2 ;  /* 0x3fe35b0300007808 */ /* 0x000fe40005000000 */
[----:B------:R-:W-:Y:S02]  /*7880*/  FSEL R28, R28, 4.172325063223070174e-08, !P0 ;  /* 0x333333331c1c7808 */ /* 0x000fe40004000000 */
[----:B------:R-:W-:Y:S02]  /*7890*/  FSEL R2, R2, 3.0363280773162841797, !P0 ;  /* 0x4042533302027808 */ /* 0x000fe40004000000 */
[----:B------:R-:W-:Y:S02]  /*78a0*/  FSEL R6, R6, 1.00394243142451200000e+15, !P0 ;  /* 0x5864452406067808 */ /* 0x000fe40004000000 */
[----:B------:R-:W-:Y:S02]  /*78b0*/  FSEL R0, R0, 1.7664724588394165039, !P0 ;  /* 0x3fe21bc500007808 */ /* 0x000fe40004000000 */
[----:B------:R-:W-:-:S02]  /*78c0*/  MOV R14, 0xf9db22d1 ;  /* 0xf9db22d1000e7802 */ /* 0x000fc40000000f00 */
[----:B------:R-:W-:Y:S02]  /*78d0*/  FSEL R28, R28, -1.7261504581256303936e-07, !P4 ;  /* 0xb43958101c1c7808 */ /* 0x000fe40006000000 */
[----:B------:R-:W-:Y:S02]  /*78e0*/  FSEL R29, R2, 3.0941638946533203125, !P4 ;  /* 0x404606c8021d7808 */ /* 0x000fe40006000000 */
[----:B------:R-:W-:Y:S02]  /*78f0*/  FSEL R6, R6, 6.83937091087053743419e+26, !P4 ;  /* 0x6c0d6f5406067808 */ /* 0x000fe40006000000 */
[----:B------:R-:W-:-:S07]  /*7900*/  FSEL R7, R0, 1.7529474496841430664, !P4 ;  /* 0x3fe0609500077808 */ /* 0x000fce0006000000 */
.L_x_94:
[----:B------:R-:W0:Y:S01]  /*7910*/  MUFU.RCP64H R3, 1000 ;  /* 0x408f400000037908 */ /* 0x000e220000001800 */
[----:B------:R-:W-:Y:S01]  /*7920*/  IMAD.MOV.U32 R8, RZ, RZ, 0x0 ;  /* 0x00000000ff087424 */ /* 0x000fe200078e00ff */
[----:B------:R-:W-:Y:S01]  /*7930*/  FSETP.GEU.AND P1, PT, |R19|, 6.5827683646048100446e-37, PT ;  /* 0x036000001300780b */ /* 0x000fe20003f2e200 */
[----:B------:R-:W-:Y:S01]  /*7940*/  IMAD.MOV.U32 R9, RZ, RZ, 0x408f4000 ;  /* 0x408f4000ff097424 */ /* 0x000fe200078e00ff */
[----:B------:R-:W-:Y:S01]  /*7950*/  BSSY.RECONVERGENT B0, `(.L_x_99) ;  /* 0x0000013000007945 */ /* 0x000fe20003800200 */
[----:B------:R-:W-:-:S06]  /*7960*/  IMAD.MOV.U32 R2, RZ, RZ, 0x1 ;  /* 0x00000001ff027424 */ /* 0x000fcc00078e00ff */
        /* <DEDUP_REMOVED lines=8> */
[----:B------:R-:W-:-:S05]  /*79f0*/  FFMA R0, RZ, 4.4765625, R3 ;  /* 0x408f4000ff007823 */ /* 0x000fca0000000003 */
        /* <DEDUP_REMOVED lines=8> */
.L_x_100:
[----:B------:R-:W-:Y:S05]  /*7a80*/  BSYNC.RECONVERGENT B0 ;  /* 0x0000000000007941 */ /* 0x000fea0003800200 */
.L_x_99:
[----:B------:R-:W-:Y:S01]  /*7a90*/  SHF.R.U32.HI R0, RZ, 0x14, R7 ;  /* 0x00000014ff007819 */ /* 0x000fe20000011607 */
[----:B------:R-:W-:Y:S01]  /*7aa0*/  DMUL R42, R2, R28 ;  /* 0x0000001c022a7228 */ /* 0x000fe20000000000 */
[----:B------:R-:W-:Y:S01]  /*7ab0*/  BSSY.RECONVERGENT B0, `(.L_x_101) ;  /* 0x0000024000007945 */ /* 0x000fe20003800200 */
[----:B------:R-:W-:Y:S01]  /*7ac0*/  IMAD.MOV.U32 R40, RZ, RZ, R2 ;  /* 0x000000ffff287224 */ /* 0x000fe200078e0002 */
[----:B------:R-:W-:Y:S01]  /*7ad0*/  LOP3.LUT R0, R0, 0x7ff, RZ, 0xc0, !PT ;  /* 0x000007ff00007812 */ /* 0x000fe200078ec0ff */
[----:B------:R-:W-:-:S04]  /*7ae0*/  IMAD.MOV.U32 R41, RZ, RZ, R3 ;  /* 0x000000ffff297224 */ /* 0x000fc800078e0003 */
[----:B------:R-:W-:Y:S01]  /*7af0*/  VIADD R5, R0, 0xfffffc0c ;  /* 0xfffffc0c00057836 */ /* 0x000fe20000000000 */
[----:B------:R-:W-:-:S04]  /*7b00*/  DSETP.NEU.AND P2, PT, R42, RZ, PT ;  /* 0x000000ff2a00722a */ /* 0x000fc80003f4d000 */
[CC--:B------:R-:W-:Y:S02]  /*7b10*/  SHF.L.U32 R0, R6.reuse, R5.reuse, RZ ;  /* 0x0000000506007219 */ /* 0x0c0fe400000006ff */
[----:B------:R-:W-:Y:S02]  /*7b20*/  SHF.L.U64.HI R5, R6, R5, R7 ;  /* 0x0000000506057219 */ /* 0x000fe40000010207 */
[----:B------:R-:W-:Y:S02]  /*7b30*/  ISETP.NE.U32.AND P0, PT, R0, RZ, PT ;  /* 0x000000ff0000720c */ /* 0x000fe40003f05070 */
[----:B------:R-:W-:Y:S02]  /*7b40*/  ISETP.GE.OR P3, PT, R7, RZ, P2 ;  /* 0x000000ff0700720c */ /* 0x000fe40001766670 */
[----:B------:R-:W-:Y:S02]  /*7b50*/  ISETP.NE.AND.EX P0, PT, R5, -0x80000000, PT, P0 ;  /* 0x800000000500780c */ /* 0x000fe40003f05300 */
[----:B------:R-:W-:-:S02]  /*7b60*/  @!P2 IMAD.MOV.U32 R2, RZ, RZ, RZ ;  /* 0x000000ffff02a224 */ /* 0x000fc400078e00ff */
[----:B------:R-:W-:-:S09]  /*7b70*/  PLOP3.LUT P1, PT, P0, PT, PT, 0x8, 0x80 ;  /* 0x000000000080781c */ /* 0x000fd2000072e170 */
[----:B------:R-:W-:-:S06]  /*7b80*/  @!P2 DSETP.NEU.AND P1, PT, |R6|, 0.5, !P0 ;  /* 0x3fe000000600a42a */ /* 0x000fcc000472d200 */
[----:B------:R-:W-:-:S04]  /*7b90*/  @!P2 SEL R0, R43, RZ, P1 ;  /* 0x000000ff2b00a207 */ /* 0x000fc80000800000 */
[----:B------:R-:W-:-:S05]  /*7ba0*/  @!P3 LOP3.LUT R0, R0, 0x7ff00000, RZ, 0xfc, !PT ;  /* 0x7ff000000000b812 */ /* 0x000fca00078efcff */
[----:B------:R-:W-:Y:S01]  /*7bb0*/  @!P2 IMAD.MOV.U32 R3, RZ, RZ, R0 ;  /* 0x000000ffff03a224 */ /* 0x000fe200078e0000 */
[----:B------:R-:W-:Y:S06]  /*7bc0*/  @!P2 BRA `(.L_x_102) ;  /* 0x000000000048a947 */ /* 0x000fec0003800000 */
[----:B------:R-:W-:Y:S01]  /*7bd0*/  DADD R2, -RZ, |R42| ;  /* 0x00000000ff027229 */ /* 0x000fe2000000052a */
[----:B------:R-:W-:Y:S01]  /*7be0*/  BSSY.RECONVERGENT B1, `(.L_x_103) ;  /* 0x0000006000017945 */ /* 0x000fe20003800200 */
[----:B------:R-:W-:Y:S01]  /*7bf0*/  IMAD.MOV.U32 R34, RZ, RZ, R6 ;  /* 0x000000ffff227224 */ /* 0x000fe200078e0006 */
[----:B------:R-:W-:Y:S01]  /*7c00*/  MOV R0, 0x7c40 ;  /* 0x00007c4000007802 */ /* 0x000fe20000000f00 */
[----:B------:R-:W-:-:S06]  /*7c10*/  IMAD.MOV.U32 R27, RZ, RZ, R7 ;  /* 0x000000ffff1b7224 */ /* 0x000fcc00078e0007 */
[----:B------:R-:W-:-:S07]  /*7c20*/  IMAD.MOV.U32 R35, RZ, RZ, R3 ;  /* 0x000000ffff237224 */ /* 0x000fce00078e0003 */
[----:B------:R-:W-:Y:S05]  /*7c30*/  CALL.REL.NOINC `($gauss$__internal_accurate_pow) ;  /* 0x0000003000a47944 */ /* 0x000fea0003c00000 */
[----:B------:R-:W-:Y:S05]  /*7c40*/  BSYNC.RECONVERGENT B1 ;  /* 0x0000000000017941 */ /* 0x000fea0003800200 */
.L_x_103:
[----:B------:R-:W0:Y:S01]  /*7c50*/  FRND.F64.TRUNC R4, R6 ;  /* 0x0000000600047313 */ /* 0x000e22000030d800 */
[----:B------:R-:W-:Y:S01]  /*7c60*/  DADD R8, -RZ, -R2 ;  /* 0x00000000ff087229 */ /* 0x000fe20000000902 */
[----:B------:R-:W-:-:S09]  /*7c70*/  ISETP.GE.AND P2, PT, R43, RZ, PT ;  /* 0x000000ff2b00720c */ /* 0x000fd20003f46270 */
[-C--:B------:R-:W-:Y:S02]  /*7c80*/  FSEL R11, R8, R2.reuse, P1 ;  /* 0x00000002080b7208 */ /* 0x080fe40000800000 */
[-C--:B------:R-:W-:Y:S01]  /*7c90*/  FSEL R8, R9, R3.reuse, P1 ;  /* 0x0000000309087208 */ /* 0x080fe20000800000 */
[----:B0-----:R-:W-:Y:S01]  /*7ca0*/  DSETP.NEU.AND P0, PT, R6, R4, PT ;  /* 0x000000040600722a */ /* 0x001fe20003f0d000 */
[----:B------:R-:W-:Y:S02]  /*7cb0*/  FSEL R2, R11, R2, !P2 ;  /* 0x000000020b027208 */ /* 0x000fe40005000000 */
[----:B------:R-:W-:-:S03]  /*7cc0*/  FSEL R3, R8, R3, !P2 ;  /* 0x0000000308037208 */ /* 0x000fc60005000000 */
[----:B------:R-:W-:Y:S02]  /*7cd0*/  @!P2 FSEL R2, R2, RZ, !P0 ;  /* 0x000000ff0202a208 */ /* 0x000fe40004000000 */
[----:B------:R-:W-:-:S07]  /*7ce0*/  @!P2 FSEL R3, R3, -QNAN , !P0 ;  /* 0xfff800000303a808 */ /* 0x000fce0004000000 */
.L_x_102:
[----:B------:R-:W-:Y:S05]  /*7cf0*/  BSYNC.RECONVERGENT B0 ;  /* 0x0000000000007941 */ /* 0x000fea0003800200 */
.L_x_101:
[----:B------:R-:W-:Y:S01]  /*7d00*/  DADD R4, R42, R6 ;  /* 0x000000002a047229 */ /* 0x000fe20000000006 */
[----:B------:R-:W-:Y:S09]  /*7d10*/  BSSY.RECONVERGENT B0, `(.L_x_104) ;  /* 0x000001d000007945 */ /* 0x000ff20003800200 */
[----:B------:R-:W-:-:S04]  /*7d20*/  LOP3.LUT R4, R5, 0x7ff00000, RZ, 0xc0, !PT ;  /* 0x7ff0000005047812 */ /* 0x000fc800078ec0ff */
[----:B------:R-:W-:-:S13]  /*7d30*/  ISETP.NE.AND P0, PT, R4, 0x7ff00000, PT ;  /* 0x7ff000000400780c */ /* 0x000fda0003f05270 */
[----:B------:R-:W-:Y:S05]  /*7d40*/  @P0 BRA `(.L_x_105) ;  /* 0x0000000000640947 */ /* 0x000fea0003800000 */
[----:B------:R-:W-:-:S06]  /*7d50*/  DSETP.NAN.AND P0, PT, R6, R6, PT ;  /* 0x000000060600722a */ /* 0x000fcc0003f08000 */
[----:B------:R-:W-:-:S14]  /*7d60*/  DSETP.NUM.AND P0, PT, R42, R42, !P0 ;  /* 0x0000002a2a00722a */ /* 0x000fdc0004707000 */
[----:B------:R-:W-:Y:S01]  /*7d70*/  @!P0 DADD R2, R42, R6 ;  /* 0x000000002a028229 */ /* 0x000fe20000000006 */
[----:B------:R-:W-:Y:S10]  /*7d80*/  @!P0 BRA `(.L_x_105) ;  /* 0x0000000000548947 */ /* 0x000ff40003800000 */
[----:B------:R-:W-:-:S14]  /*7d90*/  DSETP.NEU.AND P0, PT, |R6|, +INF , PT ;  /* 0x7ff000000600742a */ /* 0x000fdc0003f0d200 */
[----:B------:R-:W-:Y:S05]  /*7da0*/  @P0 BRA `(.L_x_106) ;  /* 0x0000000000200947 */ /* 0x000fea0003800000 */
[----:B------:R-:W-:Y:S01]  /*7db0*/  ISETP.GE.AND P1, PT, R7, RZ, PT ;  /* 0x000000ff0700720c */ /* 0x000fe20003f26270 */
[----:B------:R-:W-:-:S06]  /*7dc0*/  DSETP.GT.AND P0, PT, |R42|, 1, PT ;  /* 0x3ff000002a00742a */ /* 0x000fcc0003f04200 */
[----:B------:R-:W-:Y:S01]  /*7dd0*/  SEL R2, RZ, 0x7ff00000, !P0 ;  /* 0x7ff00000ff027807 */ /* 0x000fe20004000000 */
[----:B------:R-:W-:-:S05]  /*7de0*/  DSETP.NEU.AND P0, PT, R42, -1, PT ;  /* 0xbff000002a00742a */ /* 0x000fca0003f0d000 */
[----:B------:R-:W-:-:S04]  /*7df0*/  @!P1 LOP3.LUT R2, R2, 0x7ff00000, RZ, 0x3c, !PT ;  /* 0x7ff0000002029812 */ /* 0x000fc800078e3cff */
[----:B------:R-:W-:Y:S01]  /*7e00*/  SEL R3, R2, 0x3ff00000, P0 ;  /* 0x3ff0000002037807 */ /* 0x000fe20000000000 */
[----:B------:R-:W-:Y:S01]  /*7e10*/  IMAD.MOV.U32 R2, RZ, RZ, RZ ;  /* 0x000000ffff027224 */ /* 0x000fe200078e00ff */
[----:B------:R-:W-:Y:S06]  /*7e20*/  BRA `(.L_x_105) ;  /* 0x00000000002c7947 */ /* 0x000fec0003800000 */
.L_x_106:
[----:B------:R-:W-:-:S14]  /*7e30*/  DSETP.NEU.AND P0, PT, |R42|, +INF , PT ;  /* 0x7ff000002a00742a */ /* 0x000fdc0003f0d200 */
[----:B------:R-:W-:Y:S05]  /*7e40*/  @P0 BRA `(.L_x_105) ;  /* 0x0000000000240947 */ /* 0x000fea0003800000 */
[C---:B------:R-:W-:Y:S01]  /*7e50*/  ISETP.GE.AND P0, PT, R7.reuse, RZ, PT ;  /* 0x000000ff0700720c */ /* 0x040fe20003f06270 */
[----:B------:R-:W-:Y:S01]  /*7e60*/  IMAD.MOV.U32 R2, RZ, RZ, RZ ;  /* 0x000000ffff027224 */ /* 0x000fe200078e00ff */
[----:B------:R-:W-:Y:S02]  /*7e70*/  LOP3.LUT R0, R7, 0x7fffffff, RZ, 0xc0, !PT ;  /* 0x7fffffff07007812 */ /* 0x000fe400078ec0ff */
[----:B------:R-:W-:Y:S02]  /*7e80*/  SEL R3, RZ, 0x7ff00000, !P0 ;  /* 0x7ff00000ff037807 */ /* 0x000fe40004000000 */
[----:B------:R-:W-:Y:S02]  /*7e90*/  ISETP.GE.AND P2, PT, R43, RZ, PT ;  /* 0x000000ff2b00720c */ /* 0x000fe40003f46270 */
[----:B------:R-:W-:Y:S01]  /*7ea0*/  ISETP.NE.AND P0, PT, R0, 0x3fe00000, PT ;  /* 0x3fe000000000780c */ /* 0x000fe20003f05270 */
[----:B------:R-:W-:-:S05]  /*7eb0*/  VIADD R0, R3, 0x80000000 ;  /* 0x8000000003007836 */ /* 0x000fca0000000000 */
[----:B------:R-:W-:-:S05]  /*7ec0*/  SEL R0, R0, R3, P0 ;  /* 0x0000000300007207 */ /* 0x000fca0000000000 */
[----:B------:R-:W-:-:S07]  /*7ed0*/  @!P2 SEL R3, R0, R3, P1 ;  /* 0x000000030003a207 */ /* 0x000fce0000800000 */
.L_x_105:
[----:B------:R-:W-:Y:S05]  /*7ee0*/  BSYNC.RECONVERGENT B0 ;  /* 0x0000000000007941 */ /* 0x000fea0003800200 */
.L_x_104:
[----:B------:R-:W-:Y:S01]  /*7ef0*/  ISETP.GT.AND P2, PT, R41, 0xfffff, PT ;  /* 0x000fffff2900780c */ /* 0x000fe20003f44270 */
[----:B------:R-:W-:Y:S01]  /*7f00*/  IMAD.MOV.U32 R0, RZ, RZ, R41 ;  /* 0x000000ffff007224 */ /* 0x000fe200078e0029 */
[----:B------:R-:W-:Y:S01]  /*7f10*/  DSETP.NEU.AND P1, PT, R6, RZ, PT ;  /* 0x000000ff0600722a */ /* 0x000fe20003f2d000 */
[----:B------:R-:W-:Y:S01]  /*7f20*/  IMAD.MOV.U32 R4, RZ, RZ, R40 ;  /* 0x000000ffff047224 */ /* 0x000fe200078e0028 */
[----:B------:R-:W-:Y:S01]  /*7f30*/  DSETP.NEU.AND P0, PT, R42, 1, PT ;  /* 0x3ff000002a00742a */ /* 0x000fe20003f0d000 */
[----:B------:R-:W-:Y:S01]  /*7f40*/  BSSY.RECONVERGENT B0, `(.L_x_107) ;  /* 0x0000057000007945 */ /* 0x000fe20003800200 */
[----:B------:R-:W-:Y:S02]  /*7f50*/  IMAD.MOV.U32 R13, RZ, RZ, -0x3ff ;  /* 0xfffffc01ff0d7424 */ /* 0x000fe400078e00ff */
[----:B------:R-:W-:Y:S02]  /*7f60*/  FSEL R2, R2, RZ, P1 ;  /* 0x000000ff02027208 */ /* 0x000fe40000800000 */
[----:B------:R-:W-:-:S02]  /*7f70*/  FSEL R3, R3, 1.875, P1 ;  /* 0x3ff0000003037808 */ /* 0x000fc40000800000 */
[----:B------:R-:W-:Y:S01]  /*7f80*/  FSEL R2, R2, RZ, P0 ;  /* 0x000000ff02027208 */ /* 0x000fe20000000000 */
[----:B------:R-:W-:Y:S01]  /*7f90*/  @!P2 DMUL R40, R40, 1.80143985094819840000e+16 ;  /* 0x435000002828a828 */ /* 0x000fe20000000000 */
[----:B------:R-:W-:Y:S01]  /*7fa0*/  FSEL R3, R3, 1.875, P0 ;  /* 0x3ff0000003037808 */ /* 0x000fe20000000000 */
[----:B------:R-:W-:-:S05]  /*7fb0*/  @!P2 IMAD.MOV.U32 R13, RZ, RZ, -0x435 ;  /* 0xfffffbcbff0da424 */ /* 0x000fca00078e00ff */
[----:B------:R-:W-:-:S03]  /*7fc0*/  DSETP.GT.AND P0, PT, R2, 5000, PT ;  /* 0x40b388000200742a */ /* 0x000fc60003f04000 */
[----:B------:R-:W-:Y:S02]  /*7fd0*/  @!P2 IMAD.MOV.U32 R0, RZ, RZ, R41 ;  /* 0x000000ffff00a224 */ /* 0x000fe400078e0029 */
[----:B------:R-:W-:Y:S01]  /*7fe0*/  @!P2 IMAD.MOV.U32 R4, RZ, RZ, R40 ;  /* 0x000000ffff04a224 */ /* 0x000fe200078e0028 */
[----:B------:R-:W-:Y:S01]  /*7ff0*/  FSEL R6, R2, RZ, !P0 ;  /* 0x000000ff02067208 */ /* 0x000fe20004000000 */
[----:B------:R-:W-:Y:S01]  /*8000*/  VIADD R5, R0, 0xffffffff ;  /* 0xffffffff00057836 */ /* 0x000fe20000000000 */
[----:B------:R-:W-:-:S04]  /*8010*/  FSEL R7, R3, 5.6103515625, !P0 ;  /* 0x40b3880003077808 */ /* 0x000fc80004000000 */
[----:B------:R-:W-:-:S13]  /*8020*/  ISETP.GT.U32.AND P1, PT, R5, 0x7feffffe, PT ;  /* 0x7feffffe0500780c */ /* 0x000fda0003f24070 */
[----:B------:R-:W-:Y:S05]  /*8030*/  @P1 BRA `(.L_x_108) ;  /* 0x0000000400041947 */ /* 0x000fea0003800000 */
[----:B------:R-:W-:Y:S01]  /*8040*/  LOP3.LUT R2, R0, 0xfffff, RZ, 0xc0, !PT ;  /* 0x000fffff00027812 */ /* 0x000fe200078ec0ff */
[----:B------:R-:W-:Y:S01]  /*8050*/  IMAD.MOV.U32 R30, RZ, RZ, -0x748574fc ;  /* 0x8b7a8b04ff1e7424 */ /* 0x000fe200078e00ff */
[----:B------:R-:W-:Y:S01]  /*8060*/  UMOV UR6, 0x3ae80f1e ;  /* 0x3ae80f1e00067882 */ /* 0x000fe20000000000 */
[----:B------:R-:W-:Y:S01]  /*8070*/  IMAD.MOV.U32 R31, RZ, RZ, 0x3ed0ee25 ;  /* 0x3ed0ee25ff1f7424 */ /* 0x000fe200078e00ff */
[----:B------:R-:W-:Y:S01]  /*8080*/  LOP3.LUT R3, R2, 0x3ff00000, RZ, 0xfc, !PT ;  /* 0x3ff0000002037812 */ /* 0x000fe200078efcff */
[----:B------:R-:W-:Y:S01]  /*8090*/  IMAD.MOV.U32 R2, RZ, RZ, R4 ;  /* 0x000000ffff027224 */ /* 0x000fe200078e0004 */
[----:B------:R-:W-:Y:S01]  /*80a0*/  UMOV UR7, 0x3eb1380b ;  /* 0x3eb1380b00077882 */ /* 0x000fe20000000000 */
[----:B------:R-:W-:Y:S01]  /*80b0*/  IMAD.MOV.U32 R4, RZ, RZ, RZ ;  /* 0x000000ffff047224 */ /* 0x000fe200078e00ff */
[----:B------:R-:W-:Y:S01]  /*80c0*/  ISETP.GE.U32.AND P0, PT, R3, 0x3ff6a09f, PT ;  /* 0x3ff6a09f0300780c */ /* 0x000fe20003f06070 */
[----:B------:R-:W-:Y:S01]  /*80d0*/  IMAD.MOV.U32 R33, RZ, RZ, 0x43300000 ;  /* 0x43300000ff217424 */ /* 0x000fe200078e00ff */
[----:B------:R-:W-:Y:S01]  /*80e0*/  LEA.HI R0, R0, R13, RZ, 0xc ;  /* 0x0000000d00007211 */ /* 0x000fe200078f60ff */
[----:B------:R-:W-:Y:S01]  /*80f0*/  UMOV UR8, 0x80000000 ;  /* 0x8000000000087882 */ /* 0x000fe20000000000 */
[----:B------:R-:W-:-:S09]  /*8100*/  UMOV UR9, 0x43300000 ;  /* 0x4330000000097882 */ /* 0x000fd20000000000 */
[----:B------:R-:W-:Y:S02]  /*8110*/  @P0 VIADD R5, R3, 0xfff00000 ;  /* 0xfff0000003050836 */ /* 0x000fe40000000000 */
[----:B------:R-:W-:-:S03]  /*8120*/  @P0 VIADD R0, R0, 0x1 ;  /* 0x0000000100000836 */ /* 0x000fc60000000000 */
[----:B------:R-:W-:Y:S02]  /*8130*/  @P0 MOV R3, R5 ;  /* 0x0000000500030202 */ /* 0x000fe40000000f00 */
[----:B------:R-:W-:-:S04]  /*8140*/  LOP3.LUT R32, R0, 0x80000000, RZ, 0x3c, !PT ;  /* 0x8000000000207812 */ /* 0x000fc800078e3cff */
[C---:B------:R-:W-:Y:S02]  /*8150*/  DADD R28, R2.reuse, 1 ;  /* 0x3ff00000021c7429 */ /* 0x040fe40000000000 */
[----:B------:R-:W-:-:S04]  /*8160*/  DADD R2, R2, -1 ;  /* 0xbff0000002027429 */ /* 0x000fc80000000000 */
[----:B------:R-:W0:Y:S02]  /*8170*/  MUFU.RCP64H R5, R29 ;  /* 0x0000001d00057308 */ /* 0x000e240000001800 */
[----:B0-----:R-:W-:-:S08]  /*8180*/  DFMA R8, -R28, R4, 1 ;  /* 0x3ff000001c08742b */ /* 0x001fd00000000104 */
[----:B------:R-:W-:-:S08]  /*8190*/  DFMA R8, R8, R8, R8 ;  /* 0x000000080808722b */ /* 0x000fd00000000008 */
[----:B------:R-:W-:-:S08]  /*81a0*/  DFMA R4, R4, R8, R4 ;  /* 0x000000080404722b */ /* 0x000fd00000000004 */
[----:B------:R-:W-:-:S08]  /*81b0*/  DMUL R8, R2, R4 ;  /* 0x0000000402087228 */ /* 0x000fd00000000000 */
[----:B------:R-:W-:-:S08]  /*81c0*/  DFMA R8, R2, R4, R8 ;  /* 0x000000040208722b */ /* 0x000fd00000000008 */
[----:B------:R-:W-:Y:S02]  /*81d0*/  DMUL R10, R8, R8 ;  /* 0x00000008080a7228 */ /* 0x000fe40000000000 */
[----:B------:R-:W-:-:S06]  /*81e0*/  DADD R12, R2, -R8 ;  /* 0x00000000020c7229 */ /* 0x000fcc0000000808 */
[----:B------:R-:W-:Y:S01]  /*81f0*/  DFMA R28, R10, UR6, R30 ;  /* 0x000000060a1c7c2b */ /* 0x000fe2000800001e */
[----:B------:R-:W-:Y:S01]  /*8200*/  UMOV UR6, 0x9f02676f ;  /* 0x9f02676f00067882 */ /* 0x000fe20000000000 */
[----:B------:R-:W-:Y:S01]  /*8210*/  UMOV UR7, 0x3ef3b266 ;  /* 0x3ef3b26600077882 */ /* 0x000fe20000000000 */
[----:B------:R-:W-:Y:S02]  /*8220*/  DADD R30, R12, R12 ;  /* 0x000000000c1e7229 */ /* 0x000fe4000000000c */
[----:B------:R-:W-:Y:S01]  /*8230*/  DADD R12, R32, -UR8 ;  /* 0x80000008200c7e29 */ /* 0x000fe20008000000 */
[----:B------:R-:W-:Y:S01]  /*8240*/  UMOV UR8, 0xfefa39ef ;  /* 0xfefa39ef00087882 */ /* 0x000fe20000000000 */
[----:B------:R-:W-:Y:S01]  /*8250*/  UMOV UR9, 0x3fe62e42 ;  /* 0x3fe62e4200097882 */ /* 0x000fe20000000000 */
[----:B------:R-:W-:Y:S01]  /*8260*/  DFMA R28, R10, R28, UR6 ;  /* 0x000000060a1c7e2b */ /* 0x000fe2000800001c */
[----:B------:R-:W-:Y:S01]  /*8270*/  UMOV UR6, 0xa9ab0956 ;  /* 0xa9ab095600067882 */ /* 0x000fe20000000000 */
[----:B------:R-:W-:Y:S01]  /*8280*/  UMOV UR7, 0x3f1745cb ;  /* 0x3f1745cb00077882 */ /* 0x000fe20000000000 */
[----:B------:R-:W-:-:S02]  /*8290*/  DFMA R30, R2, -R8, R30 ;  /* 0x80000008021e722b */ /* 0x000fc4000000001e */
[----:B------:R-:W-:-:S03]  /*82a0*/  DFMA R2, R12, UR8, R8 ;  /* 0x000000080c027c2b */ /* 0x000fc60008000008 */
[----:B------:R-:W-:Y:S01]  /*82b0*/  DFMA R28, R10, R28, UR6 ;  /* 0x000000060a1c7e2b */ /* 0x000fe2000800001c */
[----:B------:R-:W-:Y:S01]  /*82c0*/  UMOV UR6, 0x2d1b5154 ;  /* 0x2d1b515400067882 */ /* 0x000fe20000000000 */
[----:B------:R-:W-:Y:S01]  /*82d0*/  UMOV UR7, 0x3f3c71c7 ;  /* 0x3f3c71c700077882 */ /* 0x000fe20000000000 */
[----:B------:R-:W-:-:S05]  /*82e0*/  DMUL R30, R4, R30 ;  /* 0x0000001e041e7228 */ /* 0x000fca0000000000 */
        /* <DEDUP_REMOVED lines=11> */
[----:B------:R-:W-:Y:S02]  /*83a0*/  UMOV UR7, 0x3fe62e42 ;  /* 0x3fe62e4200077882 */ /* 0x000fe40000000000 */
[----:B------:R-:W-:Y:S01]  /*83b0*/  DFMA R32, R12, -UR6, R2 ;  /* 0x800000060c207c2b */ /* 0x000fe20008000002 */
[----:B------:R-:W-:Y:S01]  /*83c0*/  UMOV UR6, 0x3b39803f ;  /* 0x3b39803f00067882 */ /* 0x000fe20000000000 */
[----:B------:R-:W-:Y:S02]  /*83d0*/  UMOV UR7, 0x3c7abc9e ;  /* 0x3c7abc9e00077882 */ /* 0x000fe40000000000 */
[----:B------:R-:W-:-:S04]  /*83e0*/  DMUL R28, R10, R28 ;  /* 0x0000001c0a1c7228 */ /* 0x000fc80000000000 */
[----:B------:R-:W-:-:S04]  /*83f0*/  DADD R32, -R8, R32 ;  /* 0x0000000008207229 */ /* 0x000fc80000000120 */
[----:B------:R-:W-:-:S08]  /*8400*/  DFMA R28, R8, R28, R30 ;  /* 0x0000001c081c722b */ /* 0x000fd0000000001e */
[----:B------:R-:W-:-:S08]  /*8410*/  DADD R28, R28, -R32 ;  /* 0x000000001c1c7229 */ /* 0x000fd00000000820 */
[----:B------:R-:W-:-:S08]  /*8420*/  DFMA R28, R12, UR6, R28 ;  /* 0x000000060c1c7c2b */ /* 0x000fd0000800001c */
[----:B------:R-:W-:Y:S01]  /*8430*/  DADD R2, R2, R28 ;  /* 0x0000000002027229 */ /* 0x000fe2000000001c */
[----:B------:R-:W-:Y:S10]  /*8440*/  BRA `(.L_x_109) ;  /* 0x0000000000187947 */ /* 0x000ff40003800000 */
.L_x_108:
[----:B------:R-:W-:Y:S01]  /*8450*/  IMAD.MOV.U32 R2, RZ, RZ, 0x0 ;  /* 0x00000000ff027424 */ /* 0x000fe200078e00ff */
[----:B------:R-:W-:Y:S01]  /*8460*/  LOP3.LUT P0, RZ, R41, 0x7fffffff, RZ, 0xc0, !PT ;  /* 0x7fffffff29ff7812 */ /* 0x000fe2000780c0ff */
[----:B------:R-:W-:-:S06]  /*8470*/  IMAD.MOV.U32 R3, RZ, RZ, 0x7ff00000 ;  /* 0x7ff00000ff037424 */ /* 0x000fcc00078e00ff */
[----:B------:R-:W-:-:S10]  /*8480*/  DFMA R2, R40, R2, +INF ;  /* 0x7ff000002802742b */ /* 0x000fd40000000002 */
[----:B------:R-:W-:Y:S02]  /*8490*/  FSEL R2, R2, RZ, P0 ;  /* 0x000000ff02027208 */ /* 0x000fe40000000000 */
[----:B------:R-:W-:-:S07]  /*84a0*/  FSEL R3, R3, -QNAN , P0 ;  /* 0xfff0000003037808 */ /* 0x000fce0000000000 */
.L_x_109:
[----:B------:R-:W-:Y:S05]  /*84b0*/  BSYNC.RECONVERGENT B0 ;  /* 0x0000000000007941 */ /* 0x000fea0003800200 */
.L_x_107:
[----:B------:R-:W-:Y:S01]  /*84c0*/  DFMA R2, R2, -R22, R14 ;  /* 0x800000160202722b */ /* 0x000fe2000000000e */
[----:B------:R-:W-:Y:S01]  /*84d0*/  UMOV UR6, 0xaa91ed06 ;  /* 0xaa91ed0600067882 */ /* 0x000fe20000000000 */
[----:B------:R-:W-:Y:S01]  /*84e0*/  UMOV UR7, 0x3f91df46 ;  /* 0x3f91df4600077882 */ /* 0x000fe20000000000 */
[----:B------:R-:W-:Y:S05]  /*84f0*/  BSSY.RECONVERGENT B2, `(.L_x_110) ;  /* 0x0000021000027945 */ /* 0x000fea0003800200 */
[----:B------:R-:W-:Y:S01]  /*8500*/  DMUL R14, R2, UR6 ;  /* 0x00000006020e7c28 */ /* 0x000fe20008000000 */
[----:B------:R-:W-:Y:S01]  /*8510*/  UMOV UR6, 0x486ad2dd ;  /* 0x486ad2dd00067882 */ /* 0x000fe20000000000 */
[----:B------:R-:W-:-:S02]  /*8520*/  UMOV UR7, 0x407d11dc ;  /* 0x407d11dc00077882 */ /* 0x000fc40000000000 */
[----:B------:R-:W-:-:S04]  /*8530*/  DMUL R18, R18, UR6 ;  /* 0x0000000612127c28 */ /* 0x000fc80008000000 */
[----:B------:R-:W-:-:S14]  /*8540*/  DSETP.NEU.AND P1, PT, |R14|, +INF , PT ;  /* 0x7ff000000e00742a */ /* 0x000fdc0003f2d200 */
        /* <DEDUP_REMOVED lines=23> */
[----:B------:R-:W-:-:S07]  /*86c0*/  IMAD.MOV.U32 R2, RZ, RZ, R4 ;  /* 0x000000ffff027224 */ /* 0x000fce00078e0004 */
.L_x_113:
[----:B------:R-:W-:Y:S05]  /*86d0*/  BSYNC.RECONVERGENT B3 ;  /* 0x0000000000037941 */ /* 0x000fea0003800200 */
.L_x_112:
[----:B------:R-:W-:-:S04]  /*86e0*/  LOP3.LUT R2, R2, 0x1, RZ, 0xc0, !PT ;  /* 0x0000000102027812 */ /* 0x000fc800078ec0ff */
[----:B------:R-:W-:-:S13]  /*86f0*/  ISETP.NE.U32.AND P0, PT, R2, 0x1, PT ;  /* 0x000000010200780c */ /* 0x000fda0003f05070 */
.L_x_111:
[----:B------:R-:W-:Y:S05]  /*8700*/  BSYNC.RECONVERGENT B2 ;  /* 0x0000000000027941 */ /* 0x000fea0003800200 */
.L_x_110:
[----:B------:R-:W-:Y:S01]  /*8710*/  DMUL R4, R8, R8 ;  /* 0x0000000808047228 */ /* 0x000fe20000000000 */
[----:B------:R-:W-:Y:S01]  /*8720*/  IMAD.MOV.U32 R2, RZ, RZ, 0x5b27ebb1 ;  /* 0x5b27ebb1ff027424 */ /* 0x000fe200078e00ff */
[----:B------:R-:W-:Y:S01]  /*8730*/  UMOV UR6, 0x2799bcb9 ;  /* 0x2799bcb900067882 */ /* 0x000fe20000000000 */
[----:B------:R-:W-:Y:S01]  /*8740*/  IMAD.MOV.U32 R3, RZ, RZ, 0x3ef9757c ;  /* 0x3ef9757cff037424 */ /* 0x000fe200078e00ff */
[----:B------:R-:W-:Y:S01]  /*8750*/  UMOV UR7, 0x3ee48dac ;  /* 0x3ee48dac00077882 */ /* 0x000fe20000000000 */
[----:B------:R-:W0:Y:S01]  /*8760*/  MUFU.RCP64H R11, 1000 ;  /* 0x408f4000000b7908 */ /* 0x000e220000001800 */
[----:B------:R-:W-:Y:S01]  /*8770*/  IMAD.MOV.U32 R12, RZ, RZ, 0x0 ;  /* 0x00000000ff0c7424 */ /* 0x000fe200078e00ff */
[----:B------:R-:W-:Y:S01]  /*8780*/  BSSY.RECONVERGENT B0, `(.L_x_114) ;  /* 0x0000043000007945 */ /* 0x000fe20003800200 */
[----:B------:R-:W-:Y:S01]  /*8790*/  IMAD.MOV.U32 R13, RZ, RZ, 0x408f4000 ;  /* 0x408f4000ff0d7424 */ /* 0x000fe200078e00ff */
[----:B------:R-:W-:Y:S01]  /*87a0*/  DFMA R2, R4, UR6, -R2 ;  /* 0x0000000604027c2b */ /* 0x000fe20008000802 */
[----:B------:R-:W-:Y:S01]  /*87b0*/  UMOV UR6, 0xfd91e04 ;  /* 0x0fd91e0400067882 */ /* 0x000fe20000000000 */
[----:B------:R-:W-:Y:S01]  /*87c0*/  UMOV UR7, 0x3f0980e9 ;  /* 0x3f0980e900077882 */ /* 0x000fe20000000000 */
[----:B------:R-:W-:Y:S01]  /*87d0*/  IMAD.MOV.U32 R10, RZ, RZ, 0x1 ;  /* 0x00000001ff0a7424 */ /* 0x000fe200078e00ff */
[----:B------:R-:W-:-:S04]  /*87e0*/  FSETP.GEU.AND P2, PT, |R19|, 6.5827683646048100446e-37, PT ;  /* 0x036000001300780b */ /* 0x000fc80003f4e200 */
[----:B------:R-:W-:Y:S01]  /*87f0*/  DFMA R2, R4, R2, UR6 ;  /* 0x0000000604027e2b */ /* 0x000fe20008000002 */
[----:B------:R-:W-:Y:S01]  /*8800*/  UMOV UR6, 0x417d7e1d ;  /* 0x417d7e1d00067882 */ /* 0x000fe20000000000 */
[----:B------:R-:W-:Y:S01]  /*8810*/  UMOV UR7, 0x3efae2b0 ;  /* 0x3efae2b000077882 */ /* 0x000fe20000000000 */
[----:B0-----:R-:W-:-:S05]  /*8820*/  DFMA R14, R10, -R12, 1 ;  /* 0x3ff000000a0e742b */ /* 0x001fca000000080c */
[----:B------:R-:W-:Y:S01]  /*8830*/  DFMA R2, R4, R2, -UR6 ;  /* 0x8000000604027e2b */ /* 0x000fe20008000002 */
[----:B------:R-:W-:Y:S01]  /*8840*/  UMOV UR6, 0x41bfba57 ;  /* 0x41bfba5700067882 */ /* 0x000fe20000000000 */
[----:B------:R-:W-:Y:S01]  /*8850*/  UMOV UR7, 0x3f119f53 ;  /* 0x3f119f5300077882 */ /* 0x000fe20000000000 */
[----:B------:R-:W-:-:S05]  /*8860*/  DFMA R14, R14, R14, R14 ;  /* 0x0000000e0e0e722b */ /* 0x000fca000000000e */
[----:B------:R-:W-:Y:S01]  /*8870*/  DFMA R2, R4, R2, UR6 ;  /* 0x0000000604027e2b */ /* 0x000fe20008000002 */
[----:B------:R-:W-:Y:S01]  /*8880*/  UMOV UR6, 0xa00f6919 ;  /* 0xa00f691900067882 */ /* 0x000fe20000000000 */
[----:B------:R-:W-:Y:S01]  /*8890*/  UMOV UR7, 0x3f15e791 ;  /* 0x3f15e79100077882 */ /* 0x000fe20000000000 */
[----:B------:R-:W-:-:S05]  /*88a0*/  DFMA R14, R10, R14, R10 ;  /* 0x0000000e0a0e722b */ /* 0x000fca000000000a */
[----:B------:R-:W-:Y:S01]  /*88b0*/  DFMA R2, R4, R2, UR6 ;  /* 0x0000000604027e2b */ /* 0x000fe20008000002 */
[----:B------:R-:W-:Y:S01]  /*88c0*/  UMOV UR6, 0xfadec73a ;  /* 0xfadec73a00067882 */ /* 0x000fe20000000000 */
[----:B------:R-:W-:Y:S01]  /*88d0*/  UMOV UR7, 0x3f2ff2e7 ;  /* 0x3f2ff2e700077882 */ /* 0x000fe20000000000 */
[----:B------:R-:W-:-:S05]  /*88e0*/  DFMA R12, R14, -R12, 1 ;  /* 0x3ff000000e0c742b */ /* 0x000fca000000080c */
[----:B------:R-:W-:Y:S01]  /*88f0*/  DFMA R2, R4, R2, UR6 ;  /* 0x0000000604027e2b */ /* 0x000fe20008000002 */
[----:B------:R-:W-:Y:S01]  /*8900*/  UMOV UR6, 0xb206da62 ;  /* 0xb206da6200067882 */ /* 0x000fe20000000000 */
[----:B------:R-:W-:Y:S01]  /*8910*/  UMOV UR7, 0x3f434bc1 ;  /* 0x3f434bc100077882 */ /* 0x000fe20000000000 */
[----:B------:R-:W-:-:S05]  /*8920*/  DFMA R22, R14, R12, R14 ;  /* 0x0000000c0e16722b */ /* 0x000fca000000000e */
[----:B------:R-:W-:Y:S01]  /*8930*/  DFMA R2, R4, R2, UR6 ;  /* 0x0000000604027e2b */ /* 0x000fe20008000002 */
[----:B------:R-:W-:Y:S01]  /*8940*/  UMOV UR6, 0xef2f83f9 ;  /* 0xef2f83f900067882 */ /* 0x000fe20000000000 */
[----:B------:R-:W-:Y:S01]  /*8950*/  UMOV UR7, 0x3f57db18 ;  /* 0x3f57db1800077882 */ /* 0x000fe20000000000 */
[----:B------:R-:W-:-:S05]  /*8960*/  DMUL R12, R22, R18 ;  /* 0x00000012160c7228 */ /* 0x000fca0000000000 */
[----:B------:R-:W-:Y:S01]  /*8970*/  DFMA R2, R4, R2, UR6 ;  /* 0x0000000604027e2b */ /* 0x000fe20008000002 */
[----:B------:R-:W-:Y:S01]  /*8980*/  UMOV UR6, 0x7ae49fbc ;  /* 0x7ae49fbc00067882 */ /* 0x000fe20000000000 */
[----:B------:R-:W-:Y:S01]  /*8990*/  UMOV UR7, 0x3f6d6d2e ;  /* 0x3f6d6d2e00077882 */ /* 0x000fe20000000000 */
[----:B------:R-:W-:-:S05]  /*89a0*/  DFMA R14, R12, -1000, R18 ;  /* 0xc08f40000c0e782b */ /* 0x000fca0000000012 */
        /* <DEDUP_REMOVED lines=14> */
[----:B------:R-:W-:Y:S01]  /*8a90*/  UMOV UR7, 0x3fd55555 ;  /* 0x3fd5555500077882 */ /* 0x000fe20000000000 */
[----:B------:R-:W-:-:S05]  /*8aa0*/  DFMA R2, R22, R14, R12 ;  /* 0x0000000e1602722b */ /* 0x000fca000000000c */
[----:B------:R-:W-:-:S05]  /*8ab0*/  DFMA R10, R4, R10, UR6 ;  /* 0x00000006040a7e2b */ /* 0x000fca000800000a */
[----:B------:R-:W-:-:S03]  /*8ac0*/  FFMA R0, RZ, 4.4765625, R3 ;  /* 0x408f4000ff007823 */ /* 0x000fc60000000003 */
[----:B------:R-:W-:Y:S02]  /*8ad0*/  DMUL R22, R4, R10 ;  /* 0x0000000a04167228 */ /* 0x000fe40000000000 */
[----:B------:R-:W-:-:S06]  /*8ae0*/  FSETP.GT.AND P1, PT, |R0|, 1.469367938527859385e-39, PT ;  /* 0x001000000000780b */ /* 0x000fcc0003f24200 */
        /* <DEDUP_REMOVED lines=12> */
.L_x_115:
[----:B------:R-:W-:Y:S05]  /*8bb0*/  BSYNC.RECONVERGENT B0 ;  /* 0x0000000000007941 */ /* 0x000fea0003800200 */
.L_x_114:
[----:B------:R-:W-:Y:S04]  /*8bc0*/  BSSY.RECONVERGENT B0, `(.L_x_116) ;  /* 0x0000008000007945 */ /* 0x000fe80003800200 */
[----:B------:R-:W-:Y:S05]  /*8bd0*/  @P1 BRA P2, `(.L_x_117) ;  /* 0x0000000000181947 */ /* 0x000fea0001000000 */
[----:B------:R-:W-:Y:S01]  /*8be0*/  IMAD.MOV.U32 R2, RZ, RZ, R18 ;  /* 0x000000ffff027224 */ /* 0x000fe200078e0012 */
[----:B------:R-:W-:Y:S01]  /*8bf0*/  MOV R0, 0x8c40 ;  /* 0x00008c4000007802 */ /* 0x000fe20000000f00 */
[----:B------:R-:W-:Y:S02]  /*8c00*/  IMAD.MOV.U32 R3, RZ, RZ, R19 ;  /* 0x000000ffff037224 */ /* 0x000fe400078e0013 */
[----:B------:R-:W-:Y:S02]  /*8c10*/  IMAD.MOV.U32 R10, RZ, RZ, RZ ;  /* 0x000000ffff0a7224 */ /* 0x000fe400078e00ff */
[----:B------:R-:W-:-:S07]  /*8c20*/  IMAD.MOV.U32 R11, RZ, RZ, 0x408f4000 ;  /* 0x408f4000ff0b7424 */ /* 0x000fce00078e00ff */
[----:B------:R-:W-:Y:S05]  /*8c30*/  CALL.REL.NOINC `($__internal_0_$__cuda_sm20_div_rn_f64_full) ;  /* 0x0000001800587944 */ /* 0x000fea0003c00000 */
.L_x_117:
[----:B------:R-:W-:Y:S05]  /*8c40*/  BSYNC.RECONVERGENT B0 ;  /* 0x0000000000007941 */ /* 0x000fea0003800200 */
.L_x_116:
[----:B------:R-:W0:Y:S01]  /*8c50*/  LDCU UR6, c[0x0][0x380] ;  /* 0x00007000ff0677ac */ /* 0x000e220008000800 */
[----:B------:R-:W-:-:S04]  /*8c60*/  VIMNMX3 R0, R24, R25, R26, !PT ;  /* 0x000000191800720f */ /* 0x000fc8000780011a */
[----:B0-----:R-:W-:-:S13]  /*8c70*/  ISETP.GE.AND P0, PT, R0, UR6, PT ;  /* 0x0000000600007c0c */ /* 0x001fda000bf06270 */
[----:B------:R-:W-:Y:S05]  /*8c80*/  @P0 EXIT ;  /* 0x000000000000094d */ /* 0x000fea0003800000 */
[----:B------:R-:W0:Y:S01]  /*8c90*/  LDC.64 R4, c[0x0][0x390] ;  /* 0x0000e400ff047b82 */ /* 0x000e220000000a00 */
[----:B------:R-:W-:Y:S01]  /*8ca0*/  UMOV UR6, 0x54442c46 ;  /* 0x54442c4600067882 */ /* 0x000fe20000000000 */
[----:B------:R-:W-:Y:S01]  /*8cb0*/  UMOV UR7, 0x400921fb ;  /* 0x400921fb00077882 */ /* 0x000fe20000000000 */
[----:B------:R-:W-:Y:S01]  /*8cc0*/  DMUL R14, R2, R14 ;  /* 0x0000000e020e7228 */ /* 0x000fe20000000000 */
[----:B------:R-:W-:Y:S01]  /*8cd0*/  BSSY.RECONVERGENT B0, `(.L_x_118) ;  /* 0x000001c000007945 */ /* 0x000fe20003800200 */
[----:B------:R-:W-:-:S03]  /*8ce0*/  IMAD.MOV.U32 R2, RZ, RZ, 0x1 ;  /* 0x00000001ff027424 */ /* 0x000fc600078e00ff */
[----:B------:R-:W1:Y:S01]  /*8cf0*/  LDC R0, c[0x0][0x38c] ;  /* 0x0000e300ff007b82 */ /* 0x000e620000000800 */
[----:B0-----:R-:W-:-:S08]  /*8d00*/  DADD R4, R4, R4 ;  /* 0x0000000004047229 */ /* 0x001fd00000000004 */
[----:B------:R-:W-:Y:S01]  /*8d10*/  DMUL R4, R4, UR6 ;  /* 0x0000000604047c28 */ /* 0x000fe20008000000 */
[----:B------:R-:W0:Y:S01]  /*8d20*/  LDCU.64 UR6, c[0x0][0x388] ;  /* 0x00007100ff0677ac */ /* 0x000e220008000a00 */
[----:B-1----:R-:W-:-:S06]  /*8d30*/  FSETP.GEU.AND P1, PT, |R0|, 6.5827683646048100446e-37, PT ;  /* 0x036000000000780b */ /* 0x002fcc0003f2e200 */
[----:B------:R-:W-:-:S08]  /*8d40*/  DMUL R4, R14, R4 ;  /* 0x000000040e047228 */ /* 0x000fd00000000000 */
[----:B------:R-:W-:-:S06]  /*8d50*/  DMUL R10, R6, R4 ;  /* 0x00000004060a7228 */ /* 0x000fcc0000000000 */
[----:B------:R-:W1:Y:S02]  /*8d60*/  MUFU.RCP64H R3, R11 ;  /* 0x0000000b00037308 */ /* 0x000e640000001800 */
[----:B-1----:R-:W-:-:S08]  /*8d70*/  DFMA R4, -R10, R2, 1 ;  /* 0x3ff000000a04742b */ /* 0x002fd00000000102 */
[----:B------:R-:W-:-:S08]  /*8d80*/  DFMA R4, R4, R4, R4 ;  /* 0x000000040404722b */ /* 0x000fd00000000004 */
[----:B------:R-:W-:-:S08]  /*8d90*/  DFMA R4, R2, R4, R2 ;  /* 0x000000040204722b */ /* 0x000fd00000000002 */
[----:B------:R-:W-:-:S08]  /*8da0*/  DFMA R2, -R10, R4, 1 ;  /* 0x3ff000000a02742b */ /* 0x000fd00000000104 */
[----:B------:R-:W-:-:S08]  /*8db0*/  DFMA R2, R4, R2, R4 ;  /* 0x000000020402722b */ /* 0x000fd00000000004 */
[----:B0-----:R-:W-:-:S08]  /*8dc0*/  DMUL R18, R2, UR6 ;  /* 0x0000000602127c28 */ /* 0x001fd00008000000 */
[----:B------:R-:W-:-:S08]  /*8dd0*/  DFMA R4, -R10, R18, UR6 ;  /* 0x000000060a047e2b */ /* 0x000fd00008000112 */
[----:B------:R-:W-:-:S10]  /*8de0*/  DFMA R18, R2, R4, R18 ;  /* 0x000000040212722b */ /* 0x000fd40000000012 */
[----:B------:R-:W-:-:S05]  /*8df0*/  FFMA R2, RZ, R11, R19 ;  /* 0x0000000bff027223 */ /* 0x000fca0000000013 */
[----:B------:R-:W-:-:S13]  /*8e00*/  FSETP.GT.AND P0, PT, |R2|, 1.469367938527859385e-39, PT ;  /* 0x001000000200780b */ /* 0x000fda0003f04200 */
[----:B------:R-:W-:Y:S05]  /*8e10*/  @P0 BRA P1, `(.L_x_119) ;  /* 0x00000000001c0947 */ /* 0x000fea0000800000 */
[----:B------:R-:W0:Y:S01]  /*8e20*/  LDCU.64 UR6, c[0x0][0x388] ;  /* 0x00007100ff0677ac */ /* 0x000e220008000a00 */
[----:B------:R-:W-:Y:S01]  /*8e30*/  MOV R0, 0x8e70 ;  /* 0x00008e7000007802 */ /* 0x000fe20000000f00 */
[----:B0-----:R-:W-:Y:S02]  /*8e40*/  IMAD.U32 R2, RZ, RZ, UR6 ;  /* 0x00000006ff027e24 */ /* 0x001fe4000f8e00ff */
[----:B------:R-:W-:-:S07]  /*8e50*/  IMAD.U32 R3, RZ, RZ, UR7 ;  /* 0x00000007ff037e24 */ /* 0x000fce000f8e00ff */
[----:B------:R-:W-:Y:S05]  /*8e60*/  CALL.REL.NOINC `($__internal_0_$__cuda_sm20_div_rn_f64_full) ;  /* 0x0000001400cc7944 */ /* 0x000fea0003c00000 */
[----:B------:R-:W-:Y:S02]  /*8e70*/  IMAD.MOV.U32 R18, RZ, RZ, R2 ;  /* 0x000000ffff127224 */ /* 0x000fe400078e0002 */
[----:B------:R-:W-:-:S07]  /*8e80*/  IMAD.MOV.U32 R19, RZ, RZ, R3 ;  /* 0x000000ffff137224 */ /* 0x000fce00078e0003 */
.L_x_119:
[----:B------:R-:W-:Y:S05]  /*8e90*/  BSYNC.RECONVERGENT B0 ;  /* 0x0000000000007941 */ /* 0x000fea0003800200 */
.L_x_118:
[----:B------:R-:W-:Y:S01]  /*8ea0*/  DADD R2, -RZ, |R20| ;  /* 0x00000000ff027229 */ /* 0x000fe20000000514 */
[----:B------:R-:W-:Y:S01]  /*8eb0*/  BSSY.RECONVERGENT B0, `(.L_x_120) ;  /* 0x0000006000007945 */ /* 0x000fe20003800200 */
[----:B------:R-:W-:Y:S01]  /*8ec0*/  IMAD.MOV.U32 R34, RZ, RZ, RZ ;  /* 0x000000ffff227224 */ /* 0x000fe200078e00ff */
[----:B------:R-:W-:Y:S01]  /*8ed0*/  MOV R0, 0x8f10 ;  /* 0x00008f1000007802 */ /* 0x000fe20000000f00 */
[----:B------:R-:W-:-:S06]  /*8ee0*/  IMAD.MOV.U32 R27, RZ, RZ, 0x40000000 ;  /* 0x40000000ff1b7424 */ /* 0x000fcc00078e00ff */
[----:B------:R-:W-:-:S07]  /*8ef0*/  IMAD.MOV.U32 R35, RZ, RZ, R3 ;  /* 0x000000ffff237224 */ /* 0x000fce00078e0003 */
[----:B------:R-:W-:Y:S05]  /*8f00*/  CALL.REL.NOINC `($gauss$__internal_accurate_pow) ;  /* 0x0000001c00f07944 */ /* 0x000fea0003c00000 */
[----:B------:R-:W-:Y:S05]  /*8f10*/  BSYNC.RECONVERGENT B0 ;  /* 0x0000000000007941 */ /* 0x000fea0003800200 */
.L_x_120:
[C---:B------:R-:W-:Y:S01]  /*8f20*/  DADD R4, R20.reuse, 2 ;  /* 0x4000000014047429 */ /* 0x040fe20000000000 */
[----:B------:R-:W-:Y:S01]  /*8f30*/  BSSY.RECONVERGENT B0, `(.L_x_121) ;  /* 0x000000d000007945 */ /* 0x000fe20003800200 */
[----:B------:R-:W-:Y:S02]  /*8f40*/  DSETP.NEU.AND P0, PT, R20, RZ, PT ;  /* 0x000000ff1400722a */ /* 0x000fe40003f0d000 */
[----:B------:R-:W-:-:S06]  /*8f50*/  DADD R34, -RZ, |R14| ;  /* 0x00000000ff227229 */ /* 0x000fcc000000050e */
[----:B------:R-:W-:-:S04]  /*8f60*/  LOP3.LUT R4, R5, 0x7ff00000, RZ, 0xc0, !PT ;  /* 0x7ff0000005047812 */ /* 0x000fc800078ec0ff */
[----:B------:R-:W-:Y:S02]  /*8f70*/  ISETP.NE.AND P1, PT, R4, 0x7ff00000, PT ;  /* 0x7ff000000400780c */ /* 0x000fe40003f25270 */
[----:B------:R-:W-:-:S11]  /*8f80*/  @!P0 CS2R R2, SRZ ;  /* 0x0000000000028805 */ /* 0x000fd6000001ff00 */
[----:B------:R-:W-:Y:S05]  /*8f90*/  @P1 BRA `(.L_x_122) ;  /* 0x0000000000181947 */ /* 0x000fea0003800000 */
[----:B------:R-:W-:-:S14]  /*8fa0*/  DSETP.NAN.AND P0, PT, R20, R20, PT ;  /* 0x000000141400722a */ /* 0x000fdc0003f08000 */
[----:B------:R-:W-:Y:S01]  /*8fb0*/  @P0 DADD R2, R20, 2 ;  /* 0x4000000014020429 */ /* 0x000fe20000000000 */
[----:B------:R-:W-:Y:S10]  /*8fc0*/  @P0 BRA `(.L_x_122) ;  /* 0x00000000000c0947 */ /* 0x000ff40003800000 */
[----:B------:R-:W-:-:S14]  /*8fd0*/  DSETP.NEU.AND P0, PT, |R20|, +INF , PT ;  /* 0x7ff000001400742a */ /* 0x000fdc0003f0d200 */
[----:B------:R-:W-:Y:S01]  /*8fe0*/  @!P0 IMAD.MOV.U32 R2, RZ, RZ, 0x0 ;  /* 0x00000000ff028424 */ /* 0x000fe200078e00ff */
[----:B------:R-:W-:-:S07]  /*8ff0*/  @!P0 MOV R3, 0x7ff00000 ;  /* 0x7ff0000000038802 */ /* 0x000fce0000000f00 */
.L_x_122:
[----:B------:R-:W-:Y:S05]  /*9000*/  BSYNC.RECONVERGENT B0 ;  /* 0x0000000000007941 */ /* 0x000fea0003800200 */
.L_x_121:
[----:B------:R-:W-:Y:S01]  /*9010*/  DADD R4, -RZ, -R2 ;  /* 0x00000000ff047229 */ /* 0x000fe20000000902 */
[----:B------:R-:W-:Y:S01]  /*9020*/  BSSY.RECONVERGENT B0, `(.L_x_123) ;  /* 0x0000009000007945 */ /* 0x000fe20003800200 */
[----:B------:R-:W-:Y:S01]  /*9030*/  DSETP.NEU.AND P0, PT, R20, 1, PT ;  /* 0x3ff000001400742a */ /* 0x000fe20003f0d000 */
[----:B------:R-:W-:Y:S01]  /*9040*/  IMAD.MOV.U32 R2, RZ, RZ, R34 ;  /* 0x000000ffff027224 */ /* 0x000fe200078e0022 */
[----:B------:R-:W-:Y:S01]  /*9050*/  MOV R0, 0x90b0 ;  /* 0x000090b000007802 */ /* 0x000fe20000000f00 */
[----:B------:R-:W-:Y:S02]  /*9060*/  IMAD.MOV.U32 R34, RZ, RZ, RZ ;  /* 0x000000ffff227224 */ /* 0x000fe400078e00ff */
[----:B------:R-:W-:-:S03]  /*9070*/  IMAD.MOV.U32 R27, RZ, RZ, 0x40000000 ;  /* 0x40000000ff1b7424 */ /* 0x000fc600078e00ff */
[----:B------:R-:W-:Y:S02]  /*9080*/  FSEL R20, R4, RZ, P0 ;  /* 0x000000ff04147208 */ /* 0x000fe40000000000 */
[----:B------:R-:W-:-:S07]  /*9090*/  FSEL R21, R5, -1.875, P0 ;  /* 0xbff0000005157808 */ /* 0x000fce0000000000 */
[----:B------:R-:W-:Y:S05]  /*90a0*/  CALL.REL.NOINC `($gauss$__internal_accurate_pow) ;  /* 0x0000001c00887944 */ /* 0x000fea0003c00000 */
[----:B------:R-:W-:Y:S05]  /*90b0*/  BSYNC.RECONVERGENT B0 ;  /* 0x0000000000007941 */ /* 0x000fea0003800200 */
.L_x_123:
[C---:B------:R-:W-:Y:S01]  /*90c0*/  DADD R4, R14.reuse, 2 ;  /* 0x400000000e047429 */ /* 0x040fe20000000000 */
[----:B------:R-:W-:Y:S01]  /*90d0*/  BSSY.RECONVERGENT B0, `(.L_x_124) ;  /* 0x000000c000007945 */ /* 0x000fe20003800200 */
[----:B------:R-:W-:-:S08]  /*90e0*/  DSETP.NEU.AND P0, PT, R14, RZ, PT ;  /* 0x000000ff0e00722a */ /* 0x000fd00003f0d000 */
        /* <DEDUP_REMOVED lines=8> */
[----:B------:R-:W-:Y:S02]  /*9170*/  @!P0 IMAD.MOV.U32 R2, RZ, RZ, 0x0 ;  /* 0x00000000ff028424 */ /* 0x000fe400078e00ff */
[----:B------:R-:W-:-:S07]  /*9180*/  @!P0 IMAD.MOV.U32 R3, RZ, RZ, 0x7ff00000 ;  /* 0x7ff00000ff038424 */ /* 0x000fce00078e00ff */
.L_x_125:
[----:B------:R-:W-:Y:S05]  /*9190*/  BSYNC.RECONVERGENT B0 ;  /* 0x0000000000007941 */ /* 0x000fea0003800200 */
.L_x_124:
[----:B------:R-:W-:Y:S01]  /*91a0*/  DADD R2, R2, R2 ;  /* 0x0000000002027229 */ /* 0x000fe20000000002 */
[----:B------:R-:W-:Y:S01]  /*91b0*/  FSETP.GEU.AND P1, PT, |R21|, 6.5827683646048100446e-37, PT ;  /* 0x036000001500780b */ /* 0x000fe20003f2e200 */
[----:B------:R-:W-:Y:S01]  /*91c0*/  DSETP.NEU.AND P0, PT, R14, 1, PT ;  /* 0x3ff000000e00742a */ /* 0x000fe20003f0d000 */
[----:B------:R-:W-:Y:S07]  /*91d0*/  BSSY.RECONVERGENT B0, `(.L_x_126) ;  /* 0x0000014000007945 */ /* 0x000fee0003800200 */
[----:B------:R-:W-:-:S02]  /*91e0*/  FSEL R11, R3, 2, P0 ;  /* 0x40000000030b7808 */ /* 0x000fc40000000000 */
[----:B------:R-:W-:Y:S01]  /*91f0*/  FSEL R10, R2, RZ, P0 ;  /* 0x000000ff020a7208 */ /* 0x000fe20000000000 */
[----:B------:R-:W-:Y:S01]  /*9200*/  IMAD.MOV.U32 R2, RZ, RZ, 0x1 ;  /* 0x00000001ff027424 */ /* 0x000fe200078e00ff */
[----:B------:R-:W0:Y:S05]  /*9210*/  MUFU.RCP64H R3, R11 ;  /* 0x0000000b00037308 */ /* 0x000e2a0000001800 */
        /* <DEDUP_REMOVED lines=15> */
.L_x_127:
[----:B------:R-:W-:Y:S05]  /*9310*/  BSYNC.RECONVERGENT B0 ;  /* 0x0000000000007941 */ /* 0x000fea0003800200 */
.L_x_126:
[----:B------:R-:W-:Y:S01]  /*9320*/  IMAD.MOV.U32 R4, RZ, RZ, 0x652b82fe ;  /* 0x652b82feff047424 */ /* 0x000fe200078e00ff */
[----:B------:R-:W-:Y:S01]  /*9330*/  UMOV UR6, 0xfefa39ef ;  /* 0xfefa39ef00067882 */ /* 0x000fe20000000000 */
[----:B------:R-:W-:Y:S01]  /*9340*/  IMAD.MOV.U32 R5, RZ, RZ, 0x3ff71547 ;  /* 0x3ff71547ff057424 */ /* 0x000fe200078e00ff */
[----:B------:R-:W-:Y:S01]  /*9350*/  UMOV UR7, 0x3fe62e42 ;  /* 0x3fe62e4200077882 */ /* 0x000fe20000000000 */
[----:B------:R-:W0:Y:S01]  /*9360*/  LDC.64 R14, c[0x0][0x3b0] ;  /* 0x0000ec00ff0e7b82 */ /* 0x000e220000000a00 */
[----:B------:R-:W-:Y:S01]  /*9370*/  FSETP.GEU.AND P0, PT, |R3|, 4.1917929649353027344, PT ;  /* 0x4086232b0300780b */ /* 0x000fe20003f0e200 */
[----:B------:R-:W-:Y:S02]  /*9380*/  BSSY.RECONVERGENT B0, `(.L_x_128) ;  /* 0x0000036000007945 */ /* 0x000fe40003800200 */
[----:B------:R-:W-:-:S08]  /*9390*/  DFMA R4, R2, R4, 6.75539944105574400000e+15 ;  /* 0x433800000204742b */ /* 0x000fd00000000004 */
[----:B------:R-:W-:-:S08]  /*93a0*/  DADD R8, R4, -6.75539944105574400000e+15 ;  /* 0xc338000004087429 */ /* 0x000fd00000000000 */
[----:B------:R-:W-:Y:S01]  /*93b0*/  DFMA R10, R8, -UR6, R2 ;  /* 0x80000006080a7c2b */ /* 0x000fe20008000002 */
[----:B------:R-:W-:Y:S01]  /*93c0*/  UMOV UR6, 0x3b39803f ;  /* 0x3b39803f00067882 */ /* 0x000fe20000000000 */
[----:B------:R-:W-:-:S06]  /*93d0*/  UMOV UR7, 0x3c7abc9e ;  /* 0x3c7abc9e00077882 */ /* 0x000fcc0000000000 */
[----:B------:R-:W-:Y:S01]  /*93e0*/  DFMA R10, R8, -UR6, R10 ;  /* 0x80000006080a7c2b */ /* 0x000fe2000800000a */
[----:B------:R-:W-:Y:S01]  /*93f0*/  UMOV UR6, 0x69ce2bdf ;  /* 0x69ce2bdf00067882 */ /* 0x000fe20000000000 */
[----:B------:R-:W-:Y:S01]  /*9400*/  IMAD.MOV.U32 R8, RZ, RZ, -0x35dec16 ;  /* 0xfca213eaff087424 */ /* 0x000fe200078e00ff */
[----:B------:R-:W-:Y:S01]  /*9410*/  UMOV UR7, 0x3e5ade15 ;  /* 0x3e5ade1500077882 */ /* 0x000fe20000000000 */
[----:B------:R-:W-:-:S06]  /*9420*/  IMAD.MOV.U32 R9, RZ, RZ, 0x3e928af3 ;  /* 0x3e928af3ff097424 */ /* 0x000fcc00078e00ff */
[----:B------:R-:W-:Y:S01]  /*9430*/  DFMA R8, R10, UR6, R8 ;  /* 0x000000060a087c2b */ /* 0x000fe20008000008 */
        /* <DEDUP_REMOVED lines=24> */
[----:B------:R-:W-:-:S08]  /*95c0*/  DFMA R8, R10, R8, 1 ;  /* 0x3ff000000a08742b */ /* 0x000fd00000000008 */
[----:B------:R-:W-:-:S10]  /*95d0*/  DFMA R10, R10, R8, 1 ;  /* 0x3ff000000a0a742b */ /* 0x000fd40000000008 */
[----:B------:R-:W-:Y:S02]  /*95e0*/  IMAD R9, R4, 0x100000, R11 ;  /* 0x0010000004097824 */ /* 0x000fe400078e020b */
[----:B------:R-:W-:Y:S01]  /*95f0*/  IMAD.MOV.U32 R8, RZ, RZ, R10 ;  /* 0x000000ffff087224 */ /* 0x000fe200078e000a */
[----:B0-----:R-:W-:Y:S06]  /*9600*/  @!P0 BRA `(.L_x_129) ;  /* 0x0000000000348947 */ /* 0x001fec0003800000 */
[----:B------:R-:W-:Y:S01]  /*9610*/  FSETP.GEU.AND P1, PT, |R3|, 4.2275390625, PT ;  /* 0x408748000300780b */ /* 0x000fe20003f2e200 */
[C---:B------:R-:W-:Y:S02]  /*9620*/  DADD R8, R2.reuse, +INF ;  /* 0x7ff0000002087429 */ /* 0x040fe40000000000 */
[----:B------:R-:W-:-:S08]  /*9630*/  DSETP.GEU.AND P0, PT, R2, RZ, PT ;  /* 0x000000ff0200722a */ /* 0x000fd00003f0e000 */
[----:B------:R-:W-:Y:S02]  /*9640*/  FSEL R8, R8, RZ, P0 ;  /* 0x000000ff08087208 */ /* 0x000fe40000000000 */
[----:B------:R-:W-:Y:S01]  /*9650*/  @!P1 LEA.HI R0, R4, R4, RZ, 0x1 ;  /* 0x0000000404009211 */ /* 0x000fe200078f08ff */
[----:B------:R-:W-:Y:S01]  /*9660*/  @!P1 IMAD.MOV.U32 R2, RZ, RZ, R10 ;  /* 0x000000ffff029224 */ /* 0x000fe200078e000a */
[----:B------:R-:W-:Y:S02]  /*9670*/  FSEL R9, R9, RZ, P0 ;  /* 0x000000ff09097208 */ /* 0x000fe40000000000 */
[----:B------:R-:W-:-:S05]  /*9680*/  @!P1 SHF.R.S32.HI R3, RZ, 0x1, R0 ;  /* 0x00000001ff039819 */ /* 0x000fca0000011400 */
[----:B------:R-:W-:Y:S02]  /*9690*/  @!P1 IMAD.IADD R4, R4, 0x1, -R3 ;  /* 0x0000000104049824 */ /* 0x000fe400078e0a03 */
[----:B------:R-:W-:-:S03]  /*96a0*/  @!P1 IMAD R3, R3, 0x100000, R11 ;  /* 0x0010000003039824 */ /* 0x000fc600078e020b */
[----:B------:R-:W-:Y:S01]  /*96b0*/  @!P1 LEA R5, R4, 0x3ff00000, 0x14 ;  /* 0x3ff0000004059811 */ /* 0x000fe200078ea0ff */
[----:B------:R-:W-:-:S06]  /*96c0*/  @!P1 IMAD.MOV.U32 R4, RZ, RZ, RZ ;  /* 0x000000ffff049224 */ /* 0x000fcc00078e00ff */
[----:B------:R-:W-:-:S11]  /*96d0*/  @!P1 DMUL R8, R2, R4 ;  /* 0x0000000402089228 */ /* 0x000fd60000000000 */
.L_x_129:
[----:B------:R-:W-:Y:S05]  /*96e0*/  BSYNC.RECONVERGENT B0 ;  /* 0x0000000000007941 */ /* 0x000fea0003800200 */
.L_x_128:
[----:B------:R-:W0:Y:S01]  /*96f0*/  LDCU.64 UR6, c[0x0][0x3a8] ;  /* 0x00007500ff0677ac */ /* 0x000e220008000a00 */
[----:B------:R-:W-:Y:S01]  /*9700*/  DMUL R18, R8, R18 ;  /* 0x0000001208127228 */ /* 0x000fe20000000000 */
[----:B------:R-:W-:Y:S01]  /*9710*/  BSSY.RECONVERGENT B0, `(.L_x_130) ;  /* 0x0000008000007945 */ /* 0x000fe20003800200 */
[----:B------:R-:W-:Y:S01]  /*9720*/  IMAD.MOV.U32 R34, RZ, RZ, RZ ;  /* 0x000000ffff227224 */ /* 0x000fe200078e00ff */
[----:B------:R-:W-:Y:S01]  /*9730*/  MOV R0, 0x9790 ;  /* 0x0000979000007802 */ /* 0x000fe20000000f00 */
[----:B------:R-:W-:Y:S01]  /*9740*/  IMAD.MOV.U32 R27, RZ, RZ, 0x40000000 ;  /* 0x40000000ff1b7424 */ /* 0x000fe200078e00ff */
[----:B0-----:R-:W-:-:S08]  /*9750*/  DFMA R14, R16, UR6, -R14 ;  /* 0x00000006100e7c2b */ /* 0x001fd0000800080e */
[----:B------:R-:W-:-:S10]  /*9760*/  DADD R2, -RZ, |R14| ;  /* 0x00000000ff027229 */ /* 0x000fd4000000050e */
[----:B------:R-:W-:-:S07]  /*9770*/  IMAD.MOV.U32 R35, RZ, RZ, R3 ;  /* 0x000000ffff237224 */ /* 0x000fce00078e0003 */
[----:B------:R-:W-:Y:S05]  /*9780*/  CALL.REL.NOINC `($gauss$__internal_accurate_pow) ;  /* 0x0000001400d07944 */ /* 0x000fea0003c00000 */
[----:B------:R-:W-:Y:S05]  /*9790*/  BSYNC.RECONVERGENT B0 ;  /* 0x0000000000007941 */ /* 0x000fea0003800200 */
.L_x_130:
        /* <DEDUP_REMOVED lines=14> */
.L_x_132:
[----:B------:R-:W-:Y:S05]  /*9880*/  BSYNC.RECONVERGENT B0 ;  /* 0x0000000000007941 */ /* 0x000fea0003800200 */
.L_x_131:
        /* <DEDUP_REMOVED lines=11> */
.L_x_133:
[C---:B------:R-:W-:Y:S01]  /*9940*/  DADD R4, R6.reuse, 2 ;  /* 0x4000000006047429 */ /* 0x040fe20000000000 */
[----:B------:R-:W-:Y:S01]  /*9950*/  BSSY.RECONVERGENT B0, `(.L_x_134) ;  /* 0x000000d000007945 */ /* 0x000fe20003800200 */
[C---:B------:R-:W-:Y:S02]  /*9960*/  DSETP.NEU.AND P0, PT, R6.reuse, RZ, PT ;  /* 0x000000ff0600722a */ /* 0x040fe40003f0d000 */
[----:B------:R-:W-:-:S06]  /*9970*/  DSETP.NEU.AND P2, PT, R6, 1, PT ;  /* 0x3ff000000600742a */ /* 0x000fcc0003f4d000 */
        /* <DEDUP_REMOVED lines=10> */
.L_x_135:
[----:B------:R-:W-:Y:S05]  /*9a20*/  BSYNC.RECONVERGENT B0 ;  /* 0x0000000000007941 */ /* 0x000fea0003800200 */
.L_x_134:
[----:B------:R-:W-:Y:S01]  /*9a30*/  FSEL R6, R2, RZ, P2 ;  /* 0x000000ff02067208 */ /* 0x000fe20001000000 */
[----:B------:R-:W-:Y:S01]  /*9a40*/  BSSY.RECONVERGENT B0, `(.L_x_136) ;  /* 0x0000015000007945 */ /* 0x000fe20003800200 */
[----:B------:R-:W-:Y:S02]  /*9a50*/  FSEL R7, R3, 1.875, P2 ;  /* 0x3ff0000003077808 */ /* 0x000fe40001000000 */
[----:B------:R-:W-:Y:S02]  /*9a60*/  MOV R2, 0x1 ;  /* 0x0000000100027802 */ /* 0x000fe40000000f00 */
[----:B------:R-:W-:Y:S02]  /*9a70*/  FSETP.GEU.AND P1, PT, |R15|, 6.5827683646048100446e-37, PT ;  /* 0x036000000f00780b */ /* 0x000fe40003f2e200 */
[----:B------:R-:W-:-:S06]  /*9a80*/  DADD R10, R6, R6 ;  /* 0x00000000060a7229 */ /* 0x000fcc0000000006 */
[----:B------:R-:W0:Y:S02]  /*9a90*/  MUFU.RCP64H R3, R11 ;  /* 0x0000000b00037308 */ /* 0x000e240000001800 */
        /* <DEDUP_REMOVED lines=15> */
.L_x_137:
[----:B------:R-:W-:Y:S05]  /*9b90*/  BSYNC.RECONVERGENT B0 ;  /* 0x0000000000007941 */ /* 0x000fea0003800200 */
.L_x_136:
        /* <DEDUP_REMOVED lines=60> */
.L_x_139:
[----:B------:R-:W-:Y:S05]  /*9f60*/  BSYNC.RECONVERGENT B0 ;  /* 0x0000000000007941 */ /* 0x000fea0003800200 */
.L_x_138:
[----:B------:R-:W0:Y:S01]  /*9f70*/  LDCU.64 UR6, c[0x0][0x3a8] ;  /* 0x00007500ff0677ac */ /* 0x000e220008000a00 */
[----:B------:R-:W-:Y:S01]  /*9f80*/  BSSY.RECONVERGENT B0, `(.L_x_140) ;  /* 0x0000008000007945 */ /* 0x000fe20003800200 */
[----:B------:R-:W-:Y:S01]  /*9f90*/  IMAD.MOV.U32 R34, RZ, RZ, RZ ;  /* 0x000000ffff227224 */ /* 0x000fe200078e00ff */
[----:B------:R-:W-:Y:S01]  /*9fa0*/  MOV R0, 0xa000 ;  /* 0x0000a00000007802 */ /* 0x000fe20000000f00 */
[----:B------:R-:W-:Y:S01]  /*9fb0*/  IMAD.MOV.U32 R27, RZ, RZ, 0x40000000 ;  /* 0x40000000ff1b7424 */ /* 0x000fe200078e00ff */
[----:B0-----:R-:W-:-:S08]  /*9fc0*/  DFMA R16, R16, UR6, R12 ;  /* 0x0000000610107c2b */ /* 0x001fd0000800000c */
[----:B------:R-:W-:-:S10]  /*9fd0*/  DADD R2, -RZ, |R16| ;  /* 0x00000000ff027229 */ /* 0x000fd40000000510 */
[----:B------:R-:W-:-:S07]  /*9fe0*/  IMAD.MOV.U32 R35, RZ, RZ, R3 ;  /* 0x000000ffff237224 */ /* 0x000fce00078e0003 */
[----:B------:R-:W-:Y:S05]  /*9ff0*/  CALL.REL.NOINC `($gauss$__internal_accurate_pow) ;  /* 0x0000000c00b47944 */ /* 0x000fea0003c00000 */
[----:B------:R-:W-:Y:S05]  /*a000*/  BSYNC.RECONVERGENT B0 ;  /* 0x0000000000007941 */ /* 0x000fea0003800200 */
.L_x_140:
        /* <DEDUP_REMOVED lines=13> */
.L_x_142:
[----:B------:R-:W-:Y:S05]  /*a0e0*/  BSYNC.RECONVERGENT B0 ;  /* 0x0000000000007941 */ /* 0x000fea0003800200 */
.L_x_141:
[----:B------:R-:W-:Y:S01]  /*a0f0*/  DMUL R2, R2, -0.5 ;  /* 0xbfe0000002027828 */ /* 0x000fe20000000000 */
[----:B------:R-:W-:Y:S01]  /*a100*/  UMOV UR6, 0xfefa39ef ;  /* 0xfefa39ef00067882 */ /* 0x000fe20000000000 */
[----:B------:R-:W-:Y:S01]  /*a110*/  DSETP.NEU.AND P0, PT, R16, 1, PT ;  /* 0x3ff000001000742a */ /* 0x000fe20003f0d000 */
[----:B------:R-:W-:Y:S01]  /*a120*/  UMOV UR7, 0x3fe62e42 ;  /* 0x3fe62e4200077882 */ /* 0x000fe20000000000 */
[----:B------:R-:W-:Y:S06]  /*a130*/  BSSY.RECONVERGENT B0, `(.L_x_143) ;  /* 0x000003c000007945 */ /* 0x000fec0003800200 */
[----:B------:R-:W-:-:S02]  /*a140*/  FSEL R2, R2, RZ, P0 ;  /* 0x000000ff02027208 */ /* 0x000fc40000000000 */
[----:B------:R-:W-:-:S06]  /*a150*/  FSEL R3, R3, -1.75, P0 ;  /* 0xbfe0000003037808 */ /* 0x000fcc0000000000 */
[----:B------:R-:W-:Y:S01]  /*a160*/  DMUL R6, R6, R2 ;  /* 0x0000000206067228 */ /* 0x000fe20000000000 */
[----:B------:R-:W-:Y:S02]  /*a170*/  IMAD.MOV.U32 R2, RZ, RZ, 0x652b82fe ;  /* 0x652b82feff027424 */ /* 0x000fe400078e00ff */
[----:B------:R-:W-:-:S06]  /*a180*/  IMAD.MOV.U32 R3, RZ, RZ, 0x3ff71547 ;  /* 0x3ff71547ff037424 */ /* 0x000fcc00078e00ff */
[----:B------:R-:W-:Y:S01]  /*a190*/  DFMA R2, R6, R2, 6.75539944105574400000e+15 ;  /* 0x433800000602742b */ /* 0x000fe20000000002 */
[----:B------:R-:W-:-:S07]  /*a1a0*/  FSETP.GEU.AND P0, PT, |R7|, 4.1917929649353027344, PT ;  /* 0x4086232b0700780b */ /* 0x000fce0003f0e200 */
        /* <DEDUP_REMOVED lines=38> */
[----:B------:R-:W-:Y:S06]  /*a410*/  @!P0 BRA `(.L_x_144) ;  /* 0x0000000000348947 */ /* 0x000fec0003800000 */
[----:B------:R-:W-:Y:S01]  /*a420*/  FSETP.GEU.AND P1, PT, |R7|, 4.2275390625, PT ;  /* 0x408748000700780b */ /* 0x000fe20003f2e200 */
[C---:B------:R-:W-:Y:S02]  /*a430*/  DADD R4, R6.reuse, +INF ;  /* 0x7ff0000006047429 */ /* 0x040fe40000000000 */
[----:B------:R-:W-:-:S08]  /*a440*/  DSETP.GEU.AND P0, PT, R6, RZ, PT ;  /* 0x000000ff0600722a */ /* 0x000fd00003f0e000 */
[----:B------:R-:W-:Y:S02]  /*a450*/  FSEL R4, R4, RZ, P0 ;  /* 0x000000ff04047208 */ /* 0x000fe40000000000 */
[----:B------:R-:W-:Y:S01]  /*a460*/  @!P1 LEA.HI R0, R2, R2, RZ, 0x1 ;  /* 0x0000000202009211 */ /* 0x000fe200078f08ff */
[----:B------:R-:W-:Y:S01]  /*a470*/  @!P1 IMAD.MOV.U32 R6, RZ, RZ, RZ ;  /* 0x000000ffff069224 */ /* 0x000fe200078e00ff */
[----:B------:R-:W-:Y:S02]  /*a480*/  FSEL R5, R5, RZ, P0 ;  /* 0x000000ff05057208 */ /* 0x000fe40000000000 */
[----:B------:R-:W-:-:S05]  /*a490*/  @!P1 SHF.R.S32.HI R3, RZ, 0x1, R0 ;  /* 0x00000001ff039819 */ /* 0x000fca0000011400 */
[----:B------:R-:W-:Y:S02]  /*a4a0*/  @!P1 IMAD.IADD R2, R2, 0x1, -R3 ;  /* 0x0000000102029824 */ /* 0x000fe400078e0a03 */
[----:B------:R-:W-:-:S03]  /*a4b0*/  @!P1 IMAD R3, R3, 0x100000, R9 ;  /* 0x0010000003039824 */ /* 0x000fc600078e0209 */
[----:B------:R-:W-:Y:S01]  /*a4c0*/  @!P1 LEA R7, R2, 0x3ff00000, 0x14 ;  /* 0x3ff0000002079811 */ /* 0x000fe200078ea0ff */
[----:B------:R-:W-:-:S06]  /*a4d0*/  @!P1 IMAD.MOV.U32 R2, RZ, RZ, R8 ;  /* 0x000000ffff029224 */ /* 0x000fcc00078e0008 */
[----:B------:R-:W-:-:S11]  /*a4e0*/  @!P1 DMUL R4, R2, R6 ;  /* 0x0000000602049228 */ /* 0x000fd60000000000 */
.L_x_144:
[----:B------:R-:W-:Y:S05]  /*a4f0*/  BSYNC.RECONVERGENT B0 ;  /* 0x0000000000007941 */ /* 0x000fea0003800200 */
.L_x_143:
[----:B------:R-:W0:Y:S01]  /*a500*/  LDCU UR6, c[0x0][0x380] ;  /* 0x00007000ff0677ac */ /* 0x000e220008000800 */
[----:B------:R-:W1:Y:S01]  /*a510*/  LDC.64 R2, c[0x0][0x3b8] ;  /* 0x0000ee00ff027b82 */ /* 0x000e620000000a00 */
[----:B------:R-:W-:-:S08]  /*a520*/  DADD R4, R4, R14 ;  /* 0x0000000004047229 */ /* 0x000fd0000000000e */
[----:B------:R-:W-:Y:S01]  /*a530*/  DMUL R4, R18, R4 ;  /* 0x0000000412047228 */ /* 0x000fe20000000000 */
[----:B0-----:R-:W-:-:S07]  /*a540*/  IMAD R25, R26, UR6, R25 ;  /* 0x000000061a197c24 */ /* 0x001fce000f8e0219 */
[----:B------:R-:W-:Y:S01]  /*a550*/  DMUL R4, R4, 1000000 ;  /* 0x412e848004047828 */ /* 0x000fe20000000000 */
[----:B------:R-:W-:-:S04]  /*a560*/  IMAD R25, R25, UR6, R24 ;  /* 0x0000000619197c24 */ /* 0x000fc8000f8e0218 */
[----:B-1----:R-:W-:-:S05]  /*a570*/  IMAD.WIDE R2, R25, 0x8, R2 ;  /* 0x0000000819027825 */ /* 0x002fca00078e0202 */
[----:B------:R-:W-:Y:S01]  /*a580*/  STG.E.64 desc[UR4][R2.64], R4 ;  /* 0x0000000402007986 */ /* 0x000fe2000c101b04 */
[----:B------:R-:W-:Y:S05]  /*a590*/  EXIT ;  /* 0x000000000000794d */ /* 0x000fea0003800000 */
        .weak           $__internal_0_$__cuda_sm20_div_rn_f64_full
        .type           $__internal_0_$__cuda_sm20_div_rn_f64_full,@function
        .size           $__internal_0_$__cuda_sm20_div_rn_f64_full,($__internal_1_$__cuda_sm20_dsqrt_rn_f64_mediumpath_v1 - $__internal_0_$__cuda_sm20_div_rn_f64_full)
$__internal_0_$__cuda_sm20_div_rn_f64_full:
[C---:B------:R-:W-:Y:S01]  /*a5a0*/  FSETP.GEU.AND P0, PT, |R11|.reuse, 1.469367938527859385e-39, PT ;  /* 0x001000000b00780b */ /* 0x040fe20003f0e200 */
[----:B------:R-:W-:Y:S01]  /*a5b0*/  IMAD.MOV.U32 R33, RZ, RZ, R3 ;  /* 0x000000ffff217224 */ /* 0x000fe200078e0003 */
[----:B------:R-:W-:Y:S01]  /*a5c0*/  LOP3.LUT R8, R11, 0x800fffff, RZ, 0xc0, !PT ;  /* 0x800fffff0b087812 */ /* 0x000fe200078ec0ff */
[----:B------:R-:W-:Y:S01]  /*a5d0*/  IMAD.MOV.U32 R38, RZ, RZ, 0x1 ;  /* 0x00000001ff267424 */ /* 0x000fe200078e00ff */
[----:B------:R-:W-:Y:S01]  /*a5e0*/  MOV R32, R2 ;  /* 0x0000000200207202 */ /* 0x000fe20000000f00 */
[----:B------:R-:W-:Y:S01]  /*a5f0*/  BSSY.RECONVERGENT B1, `(.L_x_145) ;  /* 0x0000059000017945 */ /* 0x000fe20003800200 */
[----:B------:R-:W-:Y:S01]  /*a600*/  LOP3.LUT R9, R8, 0x3ff00000, RZ, 0xfc, !PT ;  /* 0x3ff0000008097812 */ /* 0x000fe200078efcff */
[----:B------:R-:W-:Y:S01]  /*a610*/  IMAD.MOV.U32 R8, RZ, RZ, R10 ;  /* 0x000000ffff087224 */ /* 0x000fe200078e000a */
[C---:B------:R-:W-:Y:S01]  /*a620*/  FSETP.GEU.AND P2, PT, |R33|.reuse, 1.469367938527859385e-39, PT ;  /* 0x001000002100780b */ /* 0x040fe20003f4e200 */
[----:B------:R-:W-:Y:S01]  /*a630*/  IMAD.MOV.U32 R34, RZ, RZ, R32 ;  /* 0x000000ffff227224 */ /* 0x000fe200078e0020 */
[----:B------:R-:W-:-:S02]  /*a640*/  LOP3.LUT R2, R33, 0x7ff00000, RZ, 0xc0, !PT ;  /* 0x7ff0000021027812 */ /* 0x000fc400078ec0ff */
[----:B------:R-:W-:Y:S01]  /*a650*/  LOP3.LUT R5, R11, 0x7ff00000, RZ, 0xc0, !PT ;  /* 0x7ff000000b057812 */ /* 0x000fe200078ec0ff */
[----:B------:R-:W-:-:S03]  /*a660*/  @!P0 DMUL R8, R10, 8.98846567431157953865e+307 ;  /* 0x7fe000000a088828 */ /* 0x000fc60000000000 */
[----:B------:R-:W-:-:S03]  /*a670*/  ISETP.GE.U32.AND P1, PT, R2, R5, PT ;  /* 0x000000050200720c */ /* 0x000fc60003f26070 */
[----:B------:R-:W0:Y:S02]  /*a680*/  MUFU.RCP64H R39, R9 ;  /* 0x0000000900277308 */ /* 0x000e240000001800 */
[----:B------:R-:W-:Y:S01]  /*a690*/  @!P2 LOP3.LUT R3, R11, 0x7ff00000, RZ, 0xc0, !PT ;  /* 0x7ff000000b03a812 */ /* 0x000fe200078ec0ff */
[----:B------:R-:W-:Y:S01]  /*a6a0*/  @!P2 IMAD.MOV.U32 R36, RZ, RZ, RZ ;  /* 0x000000ffff24a224 */ /* 0x000fe200078e00ff */
[----:B------:R-:W-:Y:S02]  /*a6b0*/  @!P0 LOP3.LUT R5, R9, 0x7ff00000, RZ, 0xc0, !PT ;  /* 0x7ff0000009058812 */ /* 0x000fe400078ec0ff */
[----:B------:R-:W-:Y:S01]  /*a6c0*/  @!P2 ISETP.GE.U32.AND P3, PT, R2, R3, PT ;  /* 0x000000030200a20c */ /* 0x000fe20003f66070 */
[----:B------:R-:W-:-:S05]  /*a6d0*/  IMAD.MOV.U32 R3, RZ, RZ, 0x1ca00000 ;  /* 0x1ca00000ff037424 */ /* 0x000fca00078e00ff */
[----:B------:R-:W-:-:S04]  /*a6e0*/  @!P2 SEL R4, R3, 0x63400000, !P3 ;  /* 0x634000000304a807 */ /* 0x000fc80005800000 */
[----:B------:R-:W-:Y:S01]  /*a6f0*/  @!P2 LOP3.LUT R4, R4, 0x80000000, R33, 0xf8, !PT ;  /* 0x800000000404a812 */ /* 0x000fe200078ef821 */
[----:B0-----:R-:W-:-:S03]  /*a700*/  DFMA R12, R38, -R8, 1 ;  /* 0x3ff00000260c742b */ /* 0x001fc60000000808 */
[----:B------:R-:W-:Y:S01]  /*a710*/  @!P2 LOP3.LUT R37, R4, 0x100000, RZ, 0xfc, !PT ;  /* 0x001000000425a812 */ /* 0x000fe200078efcff */
[----:B------:R-:W-:-:S04]  /*a720*/  IMAD.MOV.U32 R4, RZ, RZ, R2 ;  /* 0x000000ffff047224 */ /* 0x000fc800078e0002 */
[----:B------:R-:W-:-:S08]  /*a730*/  DFMA R12, R12, R12, R12 ;  /* 0x0000000c0c0c722b */ /* 0x000fd0000000000c */
[----:B------:R-:W-:Y:S01]  /*a740*/  DFMA R38, R38, R12, R38 ;  /* 0x0000000c2626722b */ /* 0x000fe20000000026 */
[----:B------:R-:W-:-:S04]  /*a750*/  SEL R12, R3, 0x63400000, !P1 ;  /* 0x63400000030c7807 */ /* 0x000fc80004800000 */
[----:B------:R-:W-:-:S03]  /*a760*/  LOP3.LUT R35, R12, 0x800fffff, R33, 0xf8, !PT ;  /* 0x800fffff0c237812 */ /* 0x000fc600078ef821 */
[----:B------:R-:W-:-:S03]  /*a770*/  DFMA R12, R38, -R8, 1 ;  /* 0x3ff00000260c742b */ /* 0x000fc60000000808 */
[----:B------:R-:W-:-:S05]  /*a780*/  @!P2 DFMA R34, R34, 2, -R36 ;  /* 0x400000002222a82b */ /* 0x000fca0000000824 */
[----:B------:R-:W-:Y:S01]  /*a790*/  DFMA R38, R38, R12, R38 ;  /* 0x0000000c2626722b */ /* 0x000fe20000000026 */
[----:B------:R-:W-:-:S04]  /*a7a0*/  VIADD R13, R5, 0xffffffff ;  /* 0xffffffff050d7836 */ /* 0x000fc80000000000 */
[----:B------:R-:W-:-:S03]  /*a7b0*/  @!P2 LOP3.LUT R4, R35, 0x7ff00000, RZ, 0xc0, !PT ;  /* 0x7ff000002304a812 */ /* 0x000fc600078ec0ff */
[----:B------:R-:W-:Y:S02]  /*a7c0*/  DMUL R36, R38, R34 ;  /* 0x0000002226247228 */ /* 0x000fe40000000000 */
[----:B------:R-:W-:-:S05]  /*a7d0*/  VIADD R12, R4, 0xffffffff ;  /* 0xffffffff040c7836 */ /* 0x000fca0000000000 */
[----:B------:R-:W-:Y:S01]  /*a7e0*/  ISETP.GT.U32.AND P0, PT, R12, 0x7feffffe, PT ;  /* 0x7feffffe0c00780c */ /* 0x000fe20003f04070 */
[----:B------:R-:W-:-:S03]  /*a7f0*/  DFMA R40, R36, -R8, R34 ;  /* 0x800000082428722b */ /* 0x000fc60000000022 */
[----:B------:R-:W-:-:S05]  /*a800*/  ISETP.GT.U32.OR P0, PT, R13, 0x7feffffe, P0 ;  /* 0x7feffffe0d00780c */ /* 0x000fca0000704470 */
[----:B------:R-:W-:-:S08]  /*a810*/  DFMA R12, R38, R40, R36 ;  /* 0x00000028260c722b */ /* 0x000fd00000000024 */
[----:B------:R-:W-:Y:S05]  /*a820*/  @P0 BRA `(.L_x_146) ;  /* 0x0000000000740947 */ /* 0x000fea0003800000 */
[----:B------:R-:W-:-:S04]  /*a830*/  LOP3.LUT R5, R11, 0x7ff00000, RZ, 0xc0, !PT ;  /* 0x7ff000000b057812 */ /* 0x000fc800078ec0ff */
[CC--:B------:R-:W-:Y:S02]  /*a840*/  VIADDMNMX R4, R2.reuse, -R5.reuse, 0xb9600000, !PT ;  /* 0xb960000002047446 */ /* 0x0c0fe40007800905 */
[----:B------:R-:W-:Y:S02]  /*a850*/  ISETP.GE.U32.AND P0, PT, R2, R5, PT ;  /* 0x000000050200720c */ /* 0x000fe40003f06070 */
[----:B------:R-:W-:Y:S02]  /*a860*/  VIMNMX R4, PT, PT, R4, 0x46a00000, PT ;  /* 0x46a0000004047848 */ /* 0x000fe40003fe0100 */
[----:B------:R-:W-:-:S05]  /*a870*/  SEL R3, R3, 0x63400000, !P0 ;  /* 0x6340000003037807 */ /* 0x000fca0004000000 */
[----:B------:R-:W-:Y:S02]  /*a880*/  IMAD.IADD R3, R4, 0x1, -R3 ;  /* 0x0000000104037824 */ /* 0x000fe400078e0a03 */
[----:B------:R-:W-:Y:S02]  /*a890*/  IMAD.MOV.U32 R4, RZ, RZ, RZ ;  /* 0x000000ffff047224 */ /* 0x000fe400078e00ff */
[----:B------:R-:W-:-:S06]  /*a8a0*/  VIADD R5, R3, 0x7fe00000 ;  /* 0x7fe0000003057836 */ /* 0x000fcc0000000000 */
[----:B------:R-:W-:-:S10]  /*a8b0*/  DMUL R36, R12, R4 ;  /* 0x000000040c247228 */ /* 0x000fd40000000000 */
[----:B------:R-:W-:-:S13]  /*a8c0*/  FSETP.GTU.AND P0, PT, |R37|, 1.469367938527859385e-39, PT ;  /* 0x001000002500780b */ /* 0x000fda0003f0c200 */
[----:B------:R-:W-:Y:S05]  /*a8d0*/  @P0 BRA `(.L_x_147) ;  /* 0x0000000000a80947 */ /* 0x000fea0003800000 */
[----:B------:R-:W-:-:S06]  /*a8e0*/  DFMA R8, R12, -R8, R34 ;  /* 0x800000080c08722b */ /* 0x000fcc0000000022 */
[----:B------:R-:W-:-:S04]  /*a8f0*/  IMAD.MOV.U32 R8, RZ, RZ, RZ ;  /* 0x000000ffff087224 */ /* 0x000fc800078e00ff */
[C---:B------:R-:W-:Y:S02]  /*a900*/  FSETP.NEU.AND P0, PT, R9.reuse, RZ, PT ;  /* 0x000000ff0900720b */ /* 0x040fe40003f0d000 */
[----:B------:R-:W-:-:S04]  /*a910*/  LOP3.LUT R10, R9, 0x80000000, R11, 0x48, !PT ;  /* 0x80000000090a7812 */ /* 0x000fc800078e480b */
[----:B------:R-:W-:-:S07]  /*a920*/  LOP3.LUT R9, R10, R5, RZ, 0xfc, !PT ;  /* 0x000000050a097212 */ /* 0x000fce00078efcff */
[----:B------:R-:W-:Y:S05]  /*a930*/  @!P0 BRA `(.L_x_147) ;  /* 0x0000000000908947 */ /* 0x000fea0003800000 */
[----:B------:R-:W-:Y:S01]  /*a940*/  IMAD.MOV R5, RZ, RZ, -R3 ;  /* 0x000000ffff057224 */ /* 0x000fe200078e0a03 */
[----:B------:R-:W-:Y:S01]  /*a950*/  IADD3 R3, PT, PT, -R3, -0x43300000, RZ ;  /* 0xbcd0000003037810 */ /* 0x000fe20007ffe1ff */
[----:B------:R-:W-:-:S06]  /*a960*/  IMAD.MOV.U32 R4, RZ, RZ, RZ ;  /* 0x000000ffff047224 */ /* 0x000fcc00078e00ff */
[----:B------:R-:W-:Y:S02]  /*a970*/  DFMA R4, R36, -R4, R12 ;  /* 0x800000042404722b */ /* 0x000fe4000000000c */
[----:B------:R-:W-:-:S08]  /*a980*/  DMUL.RP R12, R12, R8 ;  /* 0x000000080c0c7228 */ /* 0x000fd00000008000 */
[----:B------:R-:W-:Y:S02]  /*a990*/  FSETP.NEU.AND P0, PT, |R5|, R3, PT ;  /* 0x000000030500720b */ /* 0x000fe40003f0d200 */
[----:B------:R-:W-:Y:S02]  /*a9a0*/  LOP3.LUT R10, R13, R10, RZ, 0x3c, !PT ;  /* 0x0000000a0d0a7212 */ /* 0x000fe400078e3cff */
[----:B------:R-:W-:Y:S02]  /*a9b0*/  FSEL R2, R12, R36, !P0 ;  /* 0x000000240c027208 */ /* 0x000fe40004000000 */
[----:B------:R-:W-:-:S03]  /*a9c0*/  FSEL R3, R10, R37, !P0 ;  /* 0x000000250a037208 */ /* 0x000fc60004000000 */
[----:B------:R-:W-:Y:S02]  /*a9d0*/  IMAD.MOV.U32 R36, RZ, RZ, R2 ;  /* 0x000000ffff247224 */ /* 0x000fe400078e0002 */
[----:B------:R-:W-:Y:S01]  /*a9e0*/  IMAD.MOV.U32 R37, RZ, RZ, R3 ;  /* 0x000000ffff257224 */ /* 0x000fe200078e0003 */
[----:B------:R-:W-:Y:S06]  /*a9f0*/  BRA `(.L_x_147) ;  /* 0x0000000000607947 */ /* 0x000fec0003800000 */
.L_x_146:
[----:B------:R-:W-:-:S14]  /*aa00*/  DSETP.NAN.AND P0, PT, R32, R32, PT ;  /* 0x000000202000722a */ /* 0x000fdc0003f08000 */
[----:B------:R-:W-:Y:S05]  /*aa10*/  @P0 BRA `(.L_x_148) ;  /* 0x00000000004c0947 */ /* 0x000fea0003800000 */
[----:B------:R-:W-:-:S14]  /*aa20*/  DSETP.NAN.AND P0, PT, R10, R10, PT ;  /* 0x0000000a0a00722a */ /* 0x000fdc0003f08000 */
[----:B------:R-:W-:Y:S05]  /*aa30*/  @P0 BRA `(.L_x_149) ;  /* 0x0000000000340947 */ /* 0x000fea0003800000 */
[----:B------:R-:W-:Y:S01]  /*aa40*/  ISETP.NE.AND P0, PT, R4, R5, PT ;  /* 0x000000050400720c */ /* 0x000fe20003f05270 */
[----:B------:R-:W-:Y:S02]  /*aa50*/  IMAD.MOV.U32 R36, RZ, RZ, 0x0 ;  /* 0x00000000ff247424 */ /* 0x000fe400078e00ff */
[----:B------:R-:W-:-:S10]  /*aa60*/  IMAD.MOV.U32 R37, RZ, RZ, -0x80000 ;  /* 0xfff80000ff257424 */ /* 0x000fd400078e00ff */
[----:B------:R-:W-:Y:S05]  /*aa70*/  @!P0 BRA `(.L_x_147) ;  /* 0x0000000000408947 */ /* 0x000fea0003800000 */
[----:B------:R-:W-:Y:S02]  /*aa80*/  ISETP.NE.AND P0, PT, R4, 0x7ff00000, PT ;  /* 0x7ff000000400780c */ /* 0x000fe40003f05270 */
[----:B------:R-:W-:Y:S02]  /*aa90*/  LOP3.LUT R11, R33, 0x80000000, R11, 0x48, !PT ;  /* 0x80000000210b7812 */ /* 0x000fe400078e480b */
[----:B------:R-:W-:-:S13]  /*aaa0*/  ISETP.EQ.OR P0, PT, R5, RZ, !P0 ;  /* 0x000000ff0500720c */ /* 0x000fda0004702670 */
[----:B------:R-:W-:Y:S01]  /*aab0*/  @P0 LOP3.LUT R2, R11, 0x7ff00000, RZ, 0xfc, !PT ;  /* 0x7ff000000b020812 */ /* 0x000fe200078efcff */
[----:B------:R-:W-:Y:S02]  /*aac0*/  @!P0 IMAD.MOV.U32 R36, RZ, RZ, RZ ;  /* 0x000000ffff248224 */ /* 0x000fe400078e00ff */
[----:B------:R-:W-:Y:S02]  /*aad0*/  @!P0 IMAD.MOV.U32 R37, RZ, RZ, R11 ;  /* 0x000000ffff258224 */ /* 0x000fe400078e000b */
[----:B------:R-:W-:Y:S02]  /*aae0*/  @P0 IMAD.MOV.U32 R36, RZ, RZ, RZ ;  /* 0x000000ffff240224 */ /* 0x000fe400078e00ff */
[----:B------:R-:W-:Y:S01]  /*aaf0*/  @P0 IMAD.MOV.U32 R37, RZ, RZ, R2 ;  /* 0x000000ffff250224 */ /* 0x000fe200078e0002 */
[----:B------:R-:W-:Y:S06]  /*ab00*/  BRA `(.L_x_147) ;  /* 0x00000000001c7947 */ /* 0x000fec0003800000 */
.L_x_149:
[----:B------:R-:W-:Y:S01]  /*ab10*/  LOP3.LUT R3, R11, 0x80000, RZ, 0xfc, !PT ;  /* 0x000800000b037812 */ /* 0x000fe200078efcff */
[----:B------:R-:W-:-:S04]  /*ab20*/  IMAD.MOV.U32 R36, RZ, RZ, R10 ;  /* 0x000000ffff247224 */ /* 0x000fc800078e000a */
[----:B------:R-:W-:Y:S01]  /*ab30*/  IMAD.MOV.U32 R37, RZ, RZ, R3 ;  /* 0x000000ffff257224 */ /* 0x000fe200078e0003 */
[----:B------:R-:W-:Y:S06]  /*ab40*/  BRA `(.L_x_147) ;  /* 0x00000000000c7947 */ /* 0x000fec0003800000 */
.L_x_148:
[----:B------:R-:W-:Y:S01]  /*ab50*/  LOP3.LUT R3, R33, 0x80000, RZ, 0xfc, !PT ;  /* 0x0008000021037812 */ /* 0x000fe200078efcff */
[----:B------:R-:W-:-:S04]  /*ab60*/  IMAD.MOV.U32 R36, RZ, RZ, R32 ;  /* 0x000000ffff247224 */ /* 0x000fc800078e0020 */
[----:B------:R-:W-:-:S07]  /*ab70*/  IMAD.MOV.U32 R37, RZ, RZ, R3 ;  /* 0x000000ffff257224 */ /* 0x000fce00078e0003 */
.L_x_147:
[----:B------:R-:W-:Y:S05]  /*ab80*/  BSYNC.RECONVERGENT B1 ;  /* 0x0000000000017941 */ /* 0x000fea0003800200 */
.L_x_145:
[----:B------:R-:W-:Y:S01]  /*ab90*/  MOV R4, R0 ;  /* 0x0000000000047202 */ /* 0x000fe20000000f00 */
[----:B------:R-:W-:Y:S02]  /*aba0*/  IMAD.MOV.U32 R5, RZ, RZ, 0x0 ;  /* 0x00000000ff057424 */ /* 0x000fe400078e00ff */
[----:B------:R-:W-:Y:S02]  /*abb0*/  IMAD.MOV.U32 R2, RZ, RZ, R36 ;  /* 0x000000ffff027224 */ /* 0x000fe400078e0024 */
[----:B------:R-:W-:Y:S01]  /*abc0*/  IMAD.MOV.U32 R3, RZ, RZ, R37 ;  /* 0x000000ffff037224 */ /* 0x000fe200078e0025 */
[----:B------:R-:W-:Y:S06]  /*abd0*/  RET.REL.NODEC R4 `(gauss) ;  /* 0xffffff5404087950 */ /* 0x000fec0003c3ffff */
        .weak           $__internal_1_$__cuda_sm20_dsqrt_rn_f64_mediumpath_v1
        .type           $__internal_1_$__cuda_sm20_dsqrt_rn_f64_mediumpath_v1,@function
        .size           $__internal_1_$__cuda_sm20_dsqrt_rn_f64_mediumpath_v1,($gauss$__internal_accurate_pow - $__internal_1_$__cuda_sm20_dsqrt_rn_f64_mediumpath_v1)
$__internal_1_$__cuda_sm20_dsqrt_rn_f64_mediumpath_v1:
[----:B------:R-:W-:Y:S01]  /*abe0*/  ISETP.GE.U32.AND P0, PT, R4, -0x3400000, PT ;  /* 0xfcc000000400780c */ /* 0x000fe20003f06070 */
[----:B------:R-:W-:Y:S01]  /*abf0*/  BSSY.RECONVERGENT B1, `(.L_x_150) ;  /* 0x0000028000017945 */ /* 0x000fe20003800200 */
[----:B------:R-:W-:Y:S02]  /*ac00*/  IMAD.MOV.U32 R10, RZ, RZ, R12 ;  /* 0x000000ffff0a7224 */ /* 0x000fe400078e000c */
[----:B------:R-:W-:Y:S02]  /*ac10*/  IMAD.MOV.U32 R6, RZ, RZ, R28 ;  /* 0x000000ffff067224 */ /* 0x000fe400078e001c */
[----:B------:R-:W-:Y:S02]  /*ac20*/  IMAD.MOV.U32 R7, RZ, RZ, R29 ;  /* 0x000000ffff077224 */ /* 0x000fe400078e001d */
[----:B------:R-:W-:Y:S02]  /*ac30*/  IMAD.MOV.U32 R4, RZ, RZ, R14 ;  /* 0x000000ffff047224 */ /* 0x000fe400078e000e */
[----:B------:R-:W-:-:S03]  /*ac40*/  IMAD.MOV.U32 R5, RZ, RZ, R15 ;  /* 0x000000ffff057224 */ /* 0x000fc600078e000f */
[----:B------:R-:W-:Y:S05]  /*ac50*/  @!P0 BRA `(.L_x_151) ;  /* 0x0000000000208947 */ /* 0x000fea0003800000 */
[----:B------:R-:W-:-:S10]  /*ac60*/  DFMA.RM R4, R4, R10, R8 ;  /* 0x0000000a0404722b */ /* 0x000fd40000004008 */
[----:B------:R-:W-:-:S05]  /*ac70*/  IADD3 R8, P0, PT, R4, 0x1, RZ ;  /* 0x0000000104087810 */ /* 0x000fca0007f1e0ff */
[----:B------:R-:W-:-:S06]  /*ac80*/  IMAD.X R9, RZ, RZ, R5, P0 ;  /* 0x000000ffff097224 */ /* 0x000fcc00000e0605 */
[----:B------:R-:W-:-:S08]  /*ac90*/  DFMA.RP R6, -R4, R8, R6 ;  /* 0x000000080406722b */ /* 0x000fd00000008106 */
[----:B------:R-:W-:-:S06]  /*aca0*/  DSETP.GT.AND P0, PT, R6, RZ, PT ;  /* 0x000000ff0600722a */ /* 0x000fcc0003f04000 */
[----:B------:R-:W-:Y:S02]  /*acb0*/  FSEL R4, R8, R4, P0 ;  /* 0x0000000408047208 */ /* 0x000fe40000000000 */
[----:B------:R-:W-:Y:S01]  /*acc0*/  FSEL R5, R9, R5, P0 ;  /* 0x0000000509057208 */ /* 0x000fe20000000000 */
[----:B------:R-:W-:Y:S06]  /*acd0*/  BRA `(.L_x_152) ;  /* 0x0000000000647947 */ /* 0x000fec0003800000 */
.L_x_151:
[----:B------:R-:W-:-:S14]  /*ace0*/  DSETP.NE.AND P0, PT, R6, RZ, PT ;  /* 0x000000ff0600722a */ /* 0x000fdc0003f05000 */
[----:B------:R-:W-:Y:S05]  /*acf0*/  @!P0 BRA `(.L_x_153) ;  /* 0x0000000000588947 */ /* 0x000fea0003800000 */
[----:B------:R-:W-:-:S13]  /*ad00*/  ISETP.GE.AND P0, PT, R7, RZ, PT ;  /* 0x000000ff0700720c */ /* 0x000fda0003f06270 */
[----:B------:R-:W-:Y:S02]  /*ad10*/  @!P0 IMAD.MOV.U32 R4, RZ, RZ, 0x0 ;  /* 0x00000000ff048424 */ /* 0x000fe400078e00ff */
[----:B------:R-:W-:Y:S01]  /*ad20*/  @!P0 IMAD.MOV.U32 R5, RZ, RZ, -0x80000 ;  /* 0xfff80000ff058424 */ /* 0x000fe200078e00ff */
[----:B------:R-:W-:Y:S06]  /*ad30*/  @!P0 BRA `(.L_x_152) ;  /* 0x00000000004c8947 */ /* 0x000fec0003800000 */
[----:B------:R-:W-:-:S13]  /*ad40*/  ISETP.GT.AND P0, PT, R7, 0x7fefffff, PT ;  /* 0x7fefffff0700780c */ /* 0x000fda0003f04270 */
[----:B------:R-:W-:Y:S05]  /*ad50*/  @P0 BRA `(.L_x_153) ;  /* 0x0000000000400947 */ /* 0x000fea0003800000 */
[----:B------:R-:W-:Y:S01]  /*ad60*/  DMUL R4, R6, 8.11296384146066816958e+31 ;  /* 0x4690000006047828 */ /* 0x000fe20000000000 */
[----:B------:R-:W-:Y:S02]  /*ad70*/  IMAD.MOV.U32 R10, RZ, RZ, 0x0 ;  /* 0x00000000ff0a7424 */ /* 0x000fe400078e00ff */
[----:B------:R-:W-:Y:S02]  /*ad80*/  IMAD.MOV.U32 R6, RZ, RZ, RZ ;  /* 0x000000ffff067224 */ /* 0x000fe400078e00ff */
[----:B------:R-:W-:Y:S01]  /*ad90*/  IMAD.MOV.U32 R11, RZ, RZ, 0x3fd80000 ;  /* 0x3fd80000ff0b7424 */ /* 0x000fe200078e00ff */
[----:B------:R-:W0:Y:S03]  /*ada0*/  MUFU.RSQ64H R7, R5 ;  /* 0x0000000500077308 */ /* 0x000e260000001c00 */
[----:B0-----:R-:W-:-:S08]  /*adb0*/  DMUL R8, R6, R6 ;  /* 0x0000000606087228 */ /* 0x001fd00000000000 */
[----:B------:R-:W-:-:S08]  /*adc0*/  DFMA R8, R4, -R8, 1 ;  /* 0x3ff000000408742b */ /* 0x000fd00000000808 */
[----:B------:R-:W-:Y:S02]  /*add0*/  DFMA R10, R8, R10, 0.5 ;  /* 0x3fe00000080a742b */ /* 0x000fe4000000000a */
[----:B------:R-:W-:-:S08]  /*ade0*/  DMUL R8, R6, R8 ;  /* 0x0000000806087228 */ /* 0x000fd00000000000 */
[----:B------:R-:W-:-:S08]  /*adf0*/  DFMA R8, R10, R8, R6 ;  /* 0x000000080a08722b */ /* 0x000fd00000000006 */
[----:B------:R-:W-:Y:S02]  /*ae00*/  DMUL R6, R4, R8 ;  /* 0x0000000804067228 */ /* 0x000fe40000000000 */
[----:B------:R-:W-:-:S06]  /*ae10*/  VIADD R9, R9, 0xfff00000 ;  /* 0xfff0000009097836 */ /* 0x000fcc0000000000 */
[----:B------:R-:W-:-:S08]  /*ae20*/  DFMA R10, R6, -R6, R4 ;  /* 0x80000006060a722b */ /* 0x000fd00000000004 */
[----:B------:R-:W-:-:S10]  /*ae30*/  DFMA R4, R8, R10, R6 ;  /* 0x0000000a0804722b */ /* 0x000fd40000000006 */
[----:B------:R-:W-:Y:S01]  /*ae40*/  VIADD R5, R5, 0xfcb00000 ;  /* 0xfcb0000005057836 */ /* 0x000fe20000000000 */
[----:B------:R-:W-:Y:S06]  /*ae50*/  BRA `(.L_x_152) ;  /* 0x0000000000047947 */ /* 0x000fec0003800000 */
.L_x_153:
[----:B------:R-:W-:-:S11]  /*ae60*/  DADD R4, R6, R6 ;  /* 0x0000000006047229 */ /* 0x000fd60000000006 */
.L_x_152:
[----:B------:R-:W-:Y:S05]  /*ae70*/  BSYNC.RECONVERGENT B1 ;  /* 0x0000000000017941 */ /* 0x000fea0003800200 */
.L_x_150:
[----:B------:R-:W-:Y:S02]  /*ae80*/  IMAD.MOV.U32 R6, RZ, RZ, R4 ;  /* 0x000000ffff067224 */ /* 0x000fe400078e0004 */
[----:B------:R-:W-:Y:S02]  /*ae90*/  IMAD.MOV.U32 R7, RZ, RZ, R5 ;  /* 0x000000ffff077224 */ /* 0x000fe400078e0005 */
[----:B------:R-:W-:Y:S02]  /*aea0*/  IMAD.MOV.U32 R4, RZ, RZ, R0 ;  /* 0x000000ffff047224 */ /* 0x000fe400078e0000 */
[----:B------:R-:W-:-:S04]  /*aeb0*/  IMAD.MOV.U32 R5, RZ, RZ, 0x0 ;  /* 0x00000000ff057424 */ /* 0x000fc800078e00ff */
[----:B------:R-:W-:Y:S05]  /*aec0*/  RET.REL.NODEC R4 `(gauss) ;  /* 0xffffff50044c7950 */ /* 0x000fea0003c3ffff */
        .type           $gauss$__internal_accurate_pow,@function
        .size           $gauss$__internal_accurate_pow,($gauss$__internal_trig_reduction_slowpathd - $gauss$__internal_accurate_pow)
$gauss$__internal_accurate_pow:
[----:B------:R-:W-:Y:S01]  /*aed0*/  ISETP.GT.U32.AND P0, PT, R35, 0xfffff, PT ;  /* 0x000fffff2300780c */ /* 0x000fe20003f04070 */
[--C-:B------:R-:W-:Y:S01]  /*aee0*/  IMAD.MOV.U32 R3, RZ, RZ, R35.reuse ;  /* 0x000000ffff037224 */ /* 0x100fe200078e0023 */
[----:B------:R-:W-:Y:S01]  /*aef0*/  UMOV UR6, 0x7d2cafe2 ;  /* 0x7d2cafe200067882 */ /* 0x000fe20000000000 */
[----:B------:R-:W-:Y:S01]  /*af00*/  UMOV UR7, 0x3eb0f5ff ;  /* 0x3eb0f5ff00077882 */ /* 0x000fe20000000000 */
[----:B------:R-:W-:Y:S01]  /*af10*/  SHF.R.U32.HI R35, RZ, 0x14, R35 ;  /* 0x00000014ff237819 */ /* 0x000fe20000011623 */
[----:B------:R-:W-:Y:S01]  /*af20*/  UMOV UR8, 0x3b39803f ;  /* 0x3b39803f00087882 */ /* 0x000fe20000000000 */
[----:B------:R-:W-:-:S07]  /*af30*/  UMOV UR9, 0x3c7abc9e ;  /* 0x3c7abc9e00097882 */ /* 0x000fce0000000000 */
[----:B------:R-:W-:-:S10]  /*af40*/  @!P0 DMUL R38, R2, 1.80143985094819840000e+16 ;  /* 0x4350000002268828 */ /* 0x000fd40000000000 */
[----:B------:R-:W-:Y:S01]  /*af50*/  @!P0 IMAD.MOV.U32 R3, RZ, RZ, R39 ;  /* 0x000000ffff038224 */ /* 0x000fe200078e0027 */
[----:B------:R-:W-:Y:S01]  /*af60*/  @!P0 LEA.HI R35, R39, 0xffffffca, RZ, 0xc ;  /* 0xffffffca27238811 */ /* 0x000fe200078f60ff */
[----:B------:R-:W-:-:S03]  /*af70*/  @!P0 IMAD.MOV.U32 R2, RZ, RZ, R38 ;  /* 0x000000ffff028224 */ /* 0x000fc600078e0026 */
[----:B------:R-:W-:Y:S01]  /*af80*/  LOP3.LUT R3, R3, 0x800fffff, RZ, 0xc0, !PT ;  /* 0x800fffff03037812 */ /* 0x000fe200078ec0ff */
[----:B------:R-:W-:-:S03]  /*af90*/  IMAD.MOV.U32 R4, RZ, RZ, R2 ;  /* 0x000000ffff047224 */ /* 0x000fc600078e0002 */
[----:B------:R-:W-:-:S04]  /*afa0*/  LOP3.LUT R3, R3, 0x3ff00000, RZ, 0xfc, !PT ;  /* 0x3ff0000003037812 */ /* 0x000fc800078efcff */
[----:B------:R-:W-:Y:S01]  /*afb0*/  ISETP.GE.U32.AND P2, PT, R3, 0x3ff6a09f, PT ;  /* 0x3ff6a09f0300780c */ /* 0x000fe20003f46070 */
[----:B------:R-:W-:-:S12]  /*afc0*/  IMAD.MOV.U32 R5, RZ, RZ, R3 ;  /* 0x000000ffff057224 */ /* 0x000fd800078e0003 */
[----:B------:R-:W-:-:S04]  /*afd0*/  @P2 VIADD R2, R5, 0xfff00000 ;  /* 0xfff0000005022836 */ /* 0x000fc80000000000 */
[----:B------:R-:W-:Y:S02]  /*afe0*/  @P2 IMAD.MOV.U32 R5, RZ, RZ, R2 ;  /* 0x000000ffff052224 */ /* 0x000fe400078e0002 */
[----:B------:R-:W-:-:S04]  /*aff0*/  IMAD.MOV.U32 R2, RZ, RZ, RZ ;  /* 0x000000ffff027224 */ /* 0x000fc800078e00ff */
[C---:B------:R-:W-:Y:S02]  /*b000*/  DADD R8, R4.reuse, 1 ;  /* 0x3ff0000004087429 */ /* 0x040fe40000000000 */
[----:B------:R-:W-:-:S04]  /*b010*/  DADD R4, R4, -1 ;  /* 0xbff0000004047429 */ /* 0x000fc80000000000 */
[----:B------:R-:W0:Y:S02]  /*b020*/  MUFU.RCP64H R3, R9 ;  /* 0x0000000900037308 */ /* 0x000e240000001800 */
[----:B0-----:R-:W-:-:S08]  /*b030*/  DFMA R30, -R8, R2, 1 ;  /* 0x3ff00000081e742b */ /* 0x001fd00000000102 */
[----:B------:R-:W-:-:S08]  /*b040*/  DFMA R30, R30, R30, R30 ;  /* 0x0000001e1e1e722b */ /* 0x000fd0000000001e */
[----:B------:R-:W-:Y:S01]  /*b050*/  DFMA R30, R2, R30, R2 ;  /* 0x0000001e021e722b */ /* 0x000fe20000000002 */
[----:B------:R-:W-:Y:S01]  /*b060*/  IMAD.MOV.U32 R2, RZ, RZ, 0x41ad3b5a ;  /* 0x41ad3b5aff027424 */ /* 0x000fe200078e00ff */
[----:B------:R-:W-:-:S06]  /*b070*/  MOV R3, 0x3ed0f5d2 ;  /* 0x3ed0f5d200037802 */ /* 0x000fcc0000000f00 */
[----:B------:R-:W-:-:S08]  /*b080*/  DMUL R36, R4, R30 ;  /* 0x0000001e04247228 */ /* 0x000fd00000000000 */
[----:B------:R-:W-:-:S08]  /*b090*/  DFMA R36, R4, R30, R36 ;  /* 0x0000001e0424722b */ /* 0x000fd00000000024 */
[----:B------:R-:W-:Y:S02]  /*b0a0*/  DMUL R28, R36, R36 ;  /* 0x00000024241c7228 */ /* 0x000fe40000000000 */
[----:B------:R-:W-:-:S06]  /*b0b0*/  DADD R8, R4, -R36 ;  /* 0x0000000004087229 */ /* 0x000fcc0000000824 */
[----:B------:R-:W-:Y:S01]  /*b0c0*/  DFMA R2, R28, UR6, R2 ;  /* 0x000000061c027c2b */ /* 0x000fe20008000002 */
[----:B------:R-:W-:Y:S01]  /*b0d0*/  UMOV UR6, 0x75488a3f ;  /* 0x75488a3f00067882 */ /* 0x000fe20000000000 */
[----:B------:R-:W-:Y:S01]  /*b0e0*/  UMOV UR7, 0x3ef3b20a ;  /* 0x3ef3b20a00077882 */ /* 0x000fe20000000000 */
[----:B------:R-:W-:-:S05]  /*b0f0*/  DADD R8, R8, R8 ;  /* 0x0000000008087229 */ /* 0x000fca0000000008 */
[----:B------:R-:W-:Y:S01]  /*b100*/  DFMA R12, R28, R2, UR6 ;  /* 0x000000061c0c7e2b */ /* 0x000fe20008000002 */
[----:B------:R-:W-:Y:S01]  /*b110*/  UMOV UR6, 0xe4faecd5 ;  /* 0xe4faecd500067882 */ /* 0x000fe20000000000 */
[----:B------:R-:W-:Y:S01]  /*b120*/  UMOV UR7, 0x3f1745cd ;  /* 0x3f1745cd00077882 */ /* 0x000fe20000000000 */
[-C--:B------:R-:W-:Y:S02]  /*b130*/  DFMA R8, R4, -R36.reuse, R8 ;  /* 0x800000240408722b */ /* 0x080fe40000000008 */
[----:B------:R-:W-:-:S03]  /*b140*/  DMUL R4, R36, R36 ;  /* 0x0000002424047228 */ /* 0x000fc60000000000 */
[----:B------:R-:W-:Y:S01]  /*b150*/  DFMA R12, R28, R12, UR6 ;  /* 0x000000061c0c7e2b */ /* 0x000fe2000800000c */
[----:B------:R-:W-:Y:S01]  /*b160*/  UMOV UR6, 0x258a578b ;  /* 0x258a578b00067882 */ /* 0x000fe20000000000 */
[----:B------:R-:W-:Y:S01]  /*b170*/  UMOV UR7, 0x3f3c71c7 ;  /* 0x3f3c71c700077882 */ /* 0x000fe20000000000 */
[----:B------:R-:W-:-:S05]  /*b180*/  DMUL R8, R30, R8 ;  /* 0x000000081e087228 */ /* 0x000fca0000000000 */
[----:B------:R-:W-:Y:S01]  /*b190*/  DFMA R12, R28, R12, UR6 ;  /* 0x000000061c0c7e2b */ /* 0x000fe2000800000c */
[----:B------:R-:W-:Y:S01]  /*b1a0*/  UMOV UR6, 0x9242b910 ;  /* 0x9242b91000067882 */ /* 0x000fe20000000000 */
[----:B------:R-:W-:-:S03]  /*b1b0*/  UMOV UR7, 0x3f624924 ;  /* 0x3f62492400077882 */ /* 0x000fc60000000000 */
[----:B------:R-:W-:Y:S02]  /*b1c0*/  VIADD R33, R9, 0x100000 ;  /* 0x0010000009217836 */ /* 0x000fe40000000000 */
[----:B------:R-:W-:Y:S01]  /*b1d0*/  IMAD.MOV.U32 R32, RZ, RZ, R8 ;  /* 0x000000ffff207224 */ /* 0x000fe200078e0008 */
[----:B------:R-:W-:Y:S01]  /*b1e0*/  DFMA R12, R28, R12, UR6 ;  /* 0x000000061c0c7e2b */ /* 0x000fe2000800000c */
[----:B------:R-:W-:Y:S01]  /*b1f0*/  UMOV UR6, 0x99999dfb ;  /* 0x99999dfb00067882 */ /* 0x000fe20000000000 */
[----:B------:R-:W-:-:S06]  /*b200*/  UMOV UR7, 0x3f899999 ;  /* 0x3f89999900077882 */ /* 0x000fcc0000000000 */
[----:B------:R-:W-:Y:S01]  /*b210*/  DFMA R12, R28, R12, UR6 ;  /* 0x000000061c0c7e2b */ /* 0x000fe2000800000c */
[----:B------:R-:W-:Y:S01]  /*b220*/  UMOV UR6, 0x55555555 ;  /* 0x5555555500067882 */ /* 0x000fe20000000000 */
[----:B------:R-:W-:-:S06]  /*b230*/  UMOV UR7, 0x3fb55555 ;  /* 0x3fb5555500077882 */ /* 0x000fcc0000000000 */
[----:B------:R-:W-:-:S08]  /*b240*/  DFMA R2, R28, R12, UR6 ;  /* 0x000000061c027e2b */ /* 0x000fd0000800000c */
[----:B------:R-:W-:Y:S01]  /*b250*/  DADD R10, -R2, UR6 ;  /* 0x00000006020a7e29 */ /* 0x000fe20008000100 */
[----:B------:R-:W-:Y:S01]  /*b260*/  UMOV UR6, 0xb9e7b0 ;  /* 0x00b9e7b000067882 */ /* 0x000fe20000000000 */
[----:B------:R-:W-:-:S06]  /*b270*/  UMOV UR7, 0x3c46a4cb ;  /* 0x3c46a4cb00077882 */ /* 0x000fcc0000000000 */
[----:B------:R-:W-:Y:S02]  /*b280*/  DFMA R28, R28, R12, R10 ;  /* 0x0000000c1c1c722b */ /* 0x000fe4000000000a */
[C---:B------:R-:W-:Y:S02]  /*b290*/  DMUL R10, R36.reuse, R4 ;  /* 0x00000004240a7228 */ /* 0x040fe40000000000 */
[----:B------:R-:W-:-:S04]  /*b2a0*/  DFMA R12, R36, R36, -R4 ;  /* 0x00000024240c722b */ /* 0x000fc80000000804 */
[----:B------:R-:W-:Y:S01]  /*b2b0*/  DADD R28, R28, -UR6 ;  /* 0x800000061c1c7e29 */ /* 0x000fe20008000000 */
[----:B------:R-:W-:Y:S01]  /*b2c0*/  UMOV UR6, 0x80000000 ;  /* 0x8000000000067882 */ /* 0x000fe20000000000 */
[C---:B------:R-:W-:Y:S01]  /*b2d0*/  DFMA R30, R36.reuse, R4, -R10 ;  /* 0x00000004241e722b */ /* 0x040fe2000000080a */
[----:B------:R-:W-:Y:S01]  /*b2e0*/  UMOV UR7, 0x43300000 ;  /* 0x4330000000077882 */ /* 0x000fe20000000000 */
[----:B------:R-:W-:-:S06]  /*b2f0*/  DFMA R12, R36, R32, R12 ;  /* 0x00000020240c722b */ /* 0x000fcc000000000c */
[----:B------:R-:W-:Y:S02]  /*b300*/  DFMA R30, R8, R4, R30 ;  /* 0x00000004081e722b */ /* 0x000fe4000000001e */
[----:B------:R-:W-:-:S06]  /*b310*/  DADD R4, R2, R28 ;  /* 0x0000000002047229 */ /* 0x000fcc000000001c */
[----:B------:R-:W-:Y:S02]  /*b320*/  DFMA R30, R36, R12, R30 ;  /* 0x0000000c241e722b */ /* 0x000fe4000000001e */
[----:B------:R-:W-:Y:S02]  /*b330*/  DMUL R12, R4, R10 ;  /* 0x0000000a040c7228 */ /* 0x000fe40000000000 */
[----:B------:R-:W-:-:S06]  /*b340*/  DADD R32, R2, -R4 ;  /* 0x0000000002207229 */ /* 0x000fcc0000000804 */
[----:B------:R-:W-:Y:S02]  /*b350*/  DFMA R2, R4, R10, -R12 ;  /* 0x0000000a0402722b */ /* 0x000fe4000000080c */
[----:B------:R-:W-:-:S06]  /*b360*/  DADD R32, R28, R32 ;  /* 0x000000001c207229 */ /* 0x000fcc0000000020 */
[----:B------:R-:W-:-:S08]  /*b370*/  DFMA R2, R4, R30, R2 ;  /* 0x0000001e0402722b */ /* 0x000fd00000000002 */
[----:B------:R-:W-:-:S08]  /*b380*/  DFMA R10, R32, R10, R2 ;  /* 0x0000000a200a722b */ /* 0x000fd00000000002 */
[----:B------:R-:W-:-:S08]  /*b390*/  DADD R2, R12, R10 ;  /* 0x000000000c027229 */ /* 0x000fd0000000000a */
[--C-:B------:R-:W-:Y:S02]  /*b3a0*/  DADD R4, R36, R2.reuse ;  /* 0x0000000024047229 */ /* 0x100fe40000000002 */
[----:B------:R-:W-:-:S06]  /*b3b0*/  DADD R12, R12, -R2 ;  /* 0x000000000c0c7229 */ /* 0x000fcc0000000802 */
[----:B------:R-:W-:Y:S02]  /*b3c0*/  DADD R36, R36, -R4 ;  /* 0x0000000024247229 */ /* 0x000fe40000000804 */
[----:B------:R-:W-:-:S06]  /*b3d0*/  DADD R12, R10, R12 ;  /* 0x000000000a0c7229 */ /* 0x000fcc000000000c */
[----:B------:R-:W-:Y:S01]  /*b3e0*/  DADD R36, R2, R36 ;  /* 0x0000000002247229 */ /* 0x000fe20000000024 */
[C---:B------:R-:W-:Y:S02]  /*b3f0*/  VIADD R2, R35.reuse, 0xfffffc01 ;  /* 0xfffffc0123027836 */ /* 0x040fe40000000000 */
[----:B------:R-:W-:Y:S02]  /*b400*/  @P2 VIADD R2, R35, 0xfffffc02 ;  /* 0xfffffc0223022836 */ /* 0x000fe40000000000 */
[----:B------:R-:W-:-:S03]  /*b410*/  IMAD.MOV.U32 R3, RZ, RZ, 0x43300000 ;  /* 0x43300000ff037424 */ /* 0x000fc600078e00ff */
[----:B------:R-:W-:Y:S01]  /*b420*/  DADD R12, R12, R36 ;  /* 0x000000000c0c7229 */ /* 0x000fe20000000024 */
[----:B------:R-:W-:Y:S01]  /*b430*/  LOP3.LUT R2, R2, 0x80000000, RZ, 0x3c, !PT ;  /* 0x8000000002027812 */ /* 0x000fe200078e3cff */
[----:B------:R-:W-:-:S05]  /*b440*/  IMAD.MOV.U32 R35, RZ, RZ, R27 ;  /* 0x000000ffff237224 */ /* 0x000fca00078e001b */
[----:B------:R-:W-:Y:S01]  /*b450*/  DADD R10, R2, -UR6 ;  /* 0x80000006020a7e29 */ /* 0x000fe20008000000 */
[----:B------:R-:W-:Y:S01]  /*b460*/  UMOV UR6, 0xfefa39ef ;  /* 0xfefa39ef00067882 */ /* 0x000fe20000000000 */
[----:B------:R-:W-:Y:S01]  /*b470*/  DADD R8, R8, R12 ;  /* 0x0000000008087229 */ /* 0x000fe2000000000c */
[----:B------:R-:W-:-:S07]  /*b480*/  UMOV UR7, 0x3fe62e42 ;  /* 0x3fe62e4200077882 */ /* 0x000fce0000000000 */
[----:B------:R-:W-:-:S08]  /*b490*/  DADD R12, R4, R8 ;  /* 0x00000000040c7229 */ /* 0x000fd00000000008 */
[--C-:B------:R-:W-:Y:S02]  /*b4a0*/  DFMA R2, R10, UR6, R12.reuse ;  /* 0x000000060a027c2b */ /* 0x100fe4000800000c */
[----:B------:R-:W-:-:S06]  /*b4b0*/  DADD R28, R4, -R12 ;  /* 0x00000000041c7229 */ /* 0x000fcc000000080c */
[----:B------:R-:W-:Y:S02]  /*b4c0*/  DFMA R4, R10, -UR6, R2 ;  /* 0x800000060a047c2b */ /* 0x000fe40008000002 */
[----:B------:R-:W-:-:S06]  /*b4d0*/  DADD R28, R8, R28 ;  /* 0x00000000081c7229 */ /* 0x000fcc000000001c */
[----:B------:R-:W-:-:S08]  /*b4e0*/  DADD R4, -R12, R4 ;  /* 0x000000000c047229 */ /* 0x000fd00000000104 */
[----:B------:R-:W-:-:S08]  /*b4f0*/  DADD R4, R28, -R4 ;  /* 0x000000001c047229 */ /* 0x000fd00000000804 */
[----:B------:R-:W-:Y:S01]  /*b500*/  DFMA R10, R10, UR8, R4 ;  /* 0x000000080a0a7c2b */ /* 0x000fe20008000004 */
[C---:B------:R-:W-:Y:S01]  /*b510*/  IMAD.SHL.U32 R4, R35.reuse, 0x2, RZ ;  /* 0x0000000223047824 */ /* 0x040fe200078e00ff */
[----:B------:R-:W-:-:S04]  /*b520*/  LOP3.LUT R5, R35, 0xff0fffff, RZ, 0xc0, !PT ;  /* 0xff0fffff23057812 */ /* 0x000fc800078ec0ff */
[----:B------:R-:W-:Y:S02]  /*b530*/  ISETP.GT.U32.AND P0, PT, R4, -0x2000001, PT ;  /* 0xfdffffff0400780c */ /* 0x000fe40003f04070 */
[----:B------:R-:W-:Y:S01]  /*b540*/  DADD R12, R2, R10 ;  /* 0x00000000020c7229 */ /* 0x000fe2000000000a */
[----:B------:R-:W-:Y:S01]  /*b550*/  IMAD.MOV.U32 R4, RZ, RZ, 0x652b82fe ;  /* 0x652b82feff047424 */ /* 0x000fe200078e00ff */
[----:B------:R-:W-:Y:S01]  /*b560*/  SEL R35, R5, R35, P0 ;  /* 0x0000002305237207 */ /* 0x000fe20000000000 */
[----:B------:R-:W-:-:S05]  /*b570*/  IMAD.MOV.U32 R5, RZ, RZ, 0x3ff71547 ;  /* 0x3ff71547ff057424 */ /* 0x000fca00078e00ff */
[----:B------:R-:W-:Y:S02]  /*b580*/  DADD R2, R2, -R12 ;  /* 0x0000000002027229 */ /* 0x000fe4000000080c */
[----:B------:R-:W-:-:S06]  /*b590*/  DMUL R8, R12, R34 ;  /* 0x000000220c087228 */ /* 0x000fcc0000000000 */
[----:B------:R-:W-:Y:S02]  /*b5a0*/  DADD R10, R10, R2 ;  /* 0x000000000a0a7229 */ /* 0x000fe40000000002 */
[----:B------:R-:W-:-:S08]  /*b5b0*/  DFMA R12, R12, R34, -R8 ;  /* 0x000000220c0c722b */ /* 0x000fd00000000808 */
[----:B------:R-:W-:-:S08]  /*b5c0*/  DFMA R10, R10, R34, R12 ;  /* 0x000000220a0a722b */ /* 0x000fd0000000000c */
[----:B------:R-:W-:-:S08]  /*b5d0*/  DADD R12, R8, R10 ;  /* 0x00000000080c7229 */ /* 0x000fd0000000000a */
[----:B------:R-:W-:Y:S02]  /*b5e0*/  DFMA R4, R12, R4, 6.75539944105574400000e+15 ;  /* 0x433800000c04742b */ /* 0x000fe40000000004 */
[----:B------:R-:W-:Y:S01]  /*b5f0*/  FSETP.GEU.AND P0, PT, |R13|, 4.1917929649353027344, PT ;  /* 0x4086232b0d00780b */ /* 0x000fe20003f0e200 */
[----:B------:R-:W-:-:S05]  /*b600*/  DADD R8, R8, -R12 ;  /* 0x0000000008087229 */ /* 0x000fca000000080c */
[----:B------:R-:W-:-:S03]  /*b610*/  DADD R2, R4, -6.75539944105574400000e+15 ;  /* 0xc338000004027429 */ /* 0x000fc60000000000 */
[----:B------:R-:W-:-:S05]  /*b620*/  DADD R8, R10, R8 ;  /* 0x000000000a087229 */ /* 0x000fca0000000008 */
        /* <DEDUP_REMOVED lines=42> */
[----:B------:R-:W-:Y:S02]  /*b8d0*/  @!P2 LEA.HI R5, R4, R4, RZ, 0x1 ;  /* 0x000000040405a211 */ /* 0x000fe400078f08ff */
[----:B------:R-:W-:Y:S02]  /*b8e0*/  FSEL R11, R11, RZ, P0 ;  /* 0x000000ff0b0b7208 */ /* 0x000fe40000000000 */
[----:B------:R-:W-:-:S05]  /*b8f0*/  @!P2 SHF.R.S32.HI R5, RZ, 0x1, R5 ;  /* 0x00000001ff05a819 */ /* 0x000fca0000011405 */
[----:B------:R-:W-:Y:S02]  /*b900*/  @!P2 IMAD.IADD R4, R4, 0x1, -R5 ;  /* 0x000000010404a824 */ /* 0x000fe400078e0a05 */
[----:B------:R-:W-:-:S03]  /*b910*/  @!P2 IMAD R3, R5, 0x100000, R3 ;  /* 0x001000000503a824 */ /* 0x000fc600078e0203 */
[----:B------:R-:W-:Y:S01]  /*b920*/  @!P2 LEA R5, R4, 0x3ff00000, 0x14 ;  /* 0x3ff000000405a811 */ /* 0x000fe200078ea0ff */
[----:B------:R-:W-:-:S06]  /*b930*/  @!P2 IMAD.MOV.U32 R4, RZ, RZ, RZ ;  /* 0x000000ffff04a224 */ /* 0x000fcc00078e00ff */
[----:B------:R-:W-:-:S11]  /*b940*/  @!P2 DMUL R10, R2, R4 ;  /* 0x00000004020aa228 */ /* 0x000fd60000000000 */
.L_x_154:
[----:B------:R-:W-:Y:S01]  /*b950*/  DFMA R8, R8, R10, R10 ;  /* 0x0000000a0808722b */ /* 0x000fe2000000000a */
[----:B------:R-:W-:Y:S01]  /*b960*/  IMAD.MOV.U32 R4, RZ, RZ, R0 ;  /* 0x000000ffff047224 */ /* 0x000fe200078e0000 */
[----:B------:R-:W-:Y:S01]  /*b970*/  DSETP.NEU.AND P0, PT, |R10|, +INF , PT ;  /* 0x7ff000000a00742a */ /* 0x000fe20003f0d200 */
[----:B------:R-:W-:-:S07]  /*b980*/  IMAD.MOV.U32 R5, RZ, RZ, 0x0 ;  /* 0x00000000ff057424 */ /* 0x000fce00078e00ff */
[----:B------:R-:W-:Y:S02]  /*b990*/  FSEL R2, R10, R8, !P0 ;  /* 0x000000080a027208 */ /* 0x000fe40004000000 */
[----:B------:R-:W-:Y:S01]  /*b9a0*/  FSEL R3, R11, R9, !P0 ;  /* 0x000000090b037208 */ /* 0x000fe20004000000 */
[----:B------:R-:W-:Y:S06]  /*b9b0*/  RET.REL.NODEC R4 `(gauss) ;  /* 0xffffff4404907950 */ /* 0x000fec0003c3ffff */
        .type           $gauss$__internal_trig_reduction_slowpathd,@function
        .size           $gauss$__internal_trig_reduction_slowpathd,(.L_x_166 - $gauss$__internal_trig_reduction_slowpathd)
$gauss$__internal_trig_reduction_slowpathd:
[----:B------:R-:W-:Y:S01]  /*b9c0*/  SHF.R.U32.HI R27, RZ, 0x14, R15 ;  /* 0x00000014ff1b7819 */ /* 0x000fe2000001160f */
[----:B------:R-:W-:Y:S02]  /*b9d0*/  IMAD.MOV.U32 R8, RZ, RZ, R2 ;  /* 0x000000ffff087224 */ /* 0x000fe400078e0002 */
[----:B------:R-:W-:Y:S01]  /*b9e0*/  IMAD.MOV.U32 R4, RZ, RZ, RZ ;  /* 0x000000ffff047224 */ /* 0x000fe200078e00ff */
[----:B------:R-:W-:-:S04]  /*b9f0*/  LOP3.LUT R0, R27, 0x7ff, RZ, 0xc0, !PT ;  /* 0x000007ff1b007812 */ /* 0x000fc800078ec0ff */
[----:B------:R-:W-:-:S13]  /*ba00*/  ISETP.NE.AND P0, PT, R0, 0x7ff, PT ;  /* 0x000007ff0000780c */ /* 0x000fda0003f05270 */
[----:B------:R-:W-:Y:S05]  /*ba10*/  @!P0 BRA `(.L_x_155) ;  /* 0x0000000800748947 */ /* 0x000fea0003800000 */
[----:B------:R-:W-:Y:S01]  /*ba20*/  VIADD R0, R0, 0xfffffc00 ;  /* 0xfffffc0000007836 */ /* 0x000fe20000000000 */
[----:B------:R-:W-:Y:S01]  /*ba30*/  BSSY.RECONVERGENT B0, `(.L_x_156) ;  /* 0x0000037000007945 */ /* 0x000fe20003800200 */
[----:B------:R-:W-:-:S03]  /*ba40*/  CS2R R36, SRZ ;  /* 0x0000000000247805 */ /* 0x000fc6000001ff00 */
[----:B------:R-:W-:Y:S02]  /*ba50*/  SHF.R.U32.HI R3, RZ, 0x6, R0 ;  /* 0x00000006ff037819 */ /* 0x000fe40000011600 */
[----:B------:R-:W-:Y:S02]  /*ba60*/  ISETP.GE.U32.AND P0, PT, R0, 0x80, PT ;  /* 0x000000800000780c */ /* 0x000fe40003f06070 */
[C---:B------:R-:W-:Y:S02]  /*ba70*/  IADD3 R2, PT, PT, -R3.reuse, 0x13, RZ ;  /* 0x0000001303027810 */ /* 0x040fe40007ffe1ff */
[----:B------:R-:W-:Y:S02]  /*ba80*/  IADD3 R5, PT, PT, -R3, 0xf, RZ ;  /* 0x0000000f03057810 */ /* 0x000fe40007ffe1ff */
[----:B------:R-:W-:-:S04]  /*ba90*/  SEL R2, R2, 0x12, P0 ;  /* 0x0000001202027807 */ /* 0x000fc80000000000 */
[----:B------:R-:W-:-:S13]  /*baa0*/  ISETP.GE.AND P0, PT, R5, R2, PT ;  /* 0x000000020500720c */ /* 0x000fda0003f06270 */
[----:B------:R-:W-:Y:S05]  /*bab0*/  @P0 BRA `(.L_x_157) ;  /* 0x0000000000b80947 */ /* 0x000fea0003800000 */
[----:B------:R-:W0:Y:S01]  /*bac0*/  LDC.64 R32, c[0x0][0x358] ;  /* 0x0000d600ff207b82 */ /* 0x000e220000000a00 */
[C---:B------:R-:W-:Y:S01]  /*bad0*/  SHF.L.U64.HI R0, R8.reuse, 0xb, R15 ;  /* 0x0000000b08007819 */ /* 0x040fe2000001020f */
[----:B------:R-:W-:Y:S01]  /*bae0*/  BSSY.RECONVERGENT B1, `(.L_x_158) ;  /* 0x0000025000017945 */ /* 0x000fe20003800200 */
[----:B------:R-:W-:Y:S01]  /*baf0*/  IADD3 R2, PT, PT, RZ, -R3, -R2 ;  /* 0x80000003ff027210 */ /* 0x000fe20007ffe802 */
[----:B------:R-:W-:Y:S01]  /*bb00*/  IMAD.SHL.U32 R3, R8, 0x800, RZ ;  /* 0x0000080008037824 */ /* 0x000fe200078e00ff */
[----:B------:R-:W-:Y:S01]  /*bb10*/  CS2R R36, SRZ ;  /* 0x0000000000247805 */ /* 0x000fe2000001ff00 */
[----:B------:R-:W-:Y:S01]  /*bb20*/  IMAD.MOV.U32 R4, RZ, RZ, RZ ;  /* 0x000000ffff047224 */ /* 0x000fe200078e00ff */
[----:B------:R-:W-:-:S07]  /*bb30*/  LOP3.LUT R0, R0, 0x80000000, RZ, 0xfc, !PT ;  /* 0x8000000000007812 */ /* 0x000fce00078efcff */
.L_x_159:
[----:B------:R-:W1:Y:S01]  /*bb40*/  LDC.64 R8, c[0x4][RZ] ;  /* 0x01000000ff087b82 */ /* 0x000e620000000a00 */
[----:B0-----:R-:W-:Y:S02]  /*bb50*/  R2UR UR6, R32 ;  /* 0x00000000200672ca */ /* 0x001fe400000e0000 */
[----:B------:R-:W-:Y:S01]  /*bb60*/  R2UR UR7, R33 ;  /* 0x00000000210772ca */ /* 0x000fe200000e0000 */
[----:B-1----:R-:W-:-:S12]  /*bb70*/  IMAD.WIDE R34, R5, 0x8, R8 ;  /* 0x0000000805227825 */ /* 0x002fd800078e0208 */
[----:B------:R-:W2:Y:S01]  /*bb80*/  LDG.E.64.CONSTANT R34, desc[UR6][R34.64] ;  /* 0x0000000622227981 */ /* 0x000ea2000c1e9b00 */
[----:B------:R-:W-:Y:S02]  /*bb90*/  IMAD.MOV.U32 R10, RZ, RZ, R36 ;  /* 0x000000ffff0a7224 */ /* 0x000fe400078e0024 */
[----:B------:R-:W-:Y:S02]  /*bba0*/  IMAD.MOV.U32 R11, RZ, RZ, R37 ;  /* 0x000000ffff0b7224 */ /* 0x000fe400078e0025 */
[----:B------:R-:W-:Y:S02]  /*bbb0*/  VIADD R2, R2, 0x1 ;  /* 0x0000000102027836 */ /* 0x000fe40000000000 */
[C---:B------:R-:W-:Y:S02]  /*bbc0*/  IMAD R12, R4.reuse, 0x8, R1 ;  /* 0x00000008040c7824 */ /* 0x040fe400078e0201 */
[----:B------:R-:W-:Y:S02]  /*bbd0*/  VIADD R4, R4, 0x1 ;  /* 0x0000000104047836 */ /* 0x000fe40000000000 */
[----:B------:R-:W-:-:S02]  /*bbe0*/  VIADD R5, R5, 0x1 ;  /* 0x0000000105057836 */ /* 0x000fc40000000000 */
[----:B--2---:R-:W-:-:S04]  /*bbf0*/  IMAD.WIDE.U32 R10, P2, R34, R3, R10 ;  /* 0x00000003220a7225 */ /* 0x004fc8000784000a */
[-C--:B------:R-:W-:Y:S02]  /*bc00*/  IMAD R8, R34, R0.reuse, RZ ;  /* 0x0000000022087224 */ /* 0x080fe400078e02ff */
[----:B------:R-:W-:Y:S02]  /*bc10*/  IMAD R9, R35, R3, RZ ;  /* 0x0000000323097224 */ /* 0x000fe400078e02ff */
[----:B------:R-:W-:Y:S01]  /*bc20*/  IMAD.MOV.U32 R36, RZ, RZ, R10 ;  /* 0x000000ffff247224 */ /* 0x000fe200078e000a */
[----:B------:R-:W-:Y:S01]  /*bc30*/  IADD3 R8, P0, PT, R8, R11, RZ ;  /* 0x0000000b08087210 */ /* 0x000fe20007f1e0ff */
[----:B------:R-:W-:-:S03]  /*bc40*/  IMAD.HI.U32 R11, R34, R0, RZ ;  /* 0x00000000220b7227 */ /* 0x000fc600078e00ff */
[----:B------:R-:W-:Y:S01]  /*bc50*/  IADD3 R37, P1, PT, R9, R8, RZ ;  /* 0x0000000809257210 */ /* 0x000fe20007f3e0ff */
[----:B------:R-:W-:Y:S01]  /*bc60*/  IMAD.HI.U32 R8, R35, R3, RZ ;  /* 0x0000000323087227 */ /* 0x000fe200078e00ff */
[----:B------:R-:W-:-:S03]  /*bc70*/  IADD3.X R11, PT, PT, R11, RZ, RZ, P2, !PT ;  /* 0x000000ff0b0b7210 */ /* 0x000fc600017fe4ff */
[CC--:B------:R-:W-:Y:S01]  /*bc80*/  IMAD.HI.U32 R9, R35.reuse, R0.reuse, RZ ;  /* 0x0000000023097227 */ /* 0x0c0fe200078e00ff */
[----:B------:R-:W-:Y:S01]  /*bc90*/  IADD3.X R11, P0, PT, R8, R11, RZ, P0, !PT ;  /* 0x0000000b080b7210 */ /* 0x000fe2000071e4ff */
[----:B------:R0:W-:Y:S02]  /*bca0*/  STL.64 [R12], R36 ;  /* 0x000000240c007387 */ /* 0x0001e40000100a00 */
[----:B------:R-:W-:Y:S02]  /*bcb0*/  IMAD R10, R35, R0, RZ ;  /* 0x00000000230a7224 */ /* 0x000fe400078e02ff */
[----:B------:R-:W-:Y:S01]  /*bcc0*/  IMAD.X R9, RZ, RZ, R9, P0 ;  /* 0x000000ffff097224 */ /* 0x000fe200000e0609 */
[----:B------:R-:W-:Y:S02]  /*bcd0*/  ISETP.NE.AND P0, PT, R2, -0xf, PT ;  /* 0xfffffff10200780c */ /* 0x000fe40003f05270 */
[----:B------:R-:W-:-:S05]  /*bce0*/  IADD3.X R10, P1, PT, R10, R11, RZ, P1, !PT ;  /* 0x0000000b0a0a7210 */ /* 0x000fca0000f3e4ff */
[----:B------:R-:W-:Y:S02]  /*bcf0*/  IMAD.X R11, RZ, RZ, R9, P1 ;  /* 0x000000ffff0b7224 */ /* 0x000fe400008e0609 */
[----:B0-----:R-:W-:Y:S02]  /*bd00*/  IMAD.MOV.U32 R36, RZ, RZ, R10 ;  /* 0x000000ffff247224 */ /* 0x001fe400078e000a */
[----:B------:R-:W-:Y:S02]  /*bd10*/  IMAD.MOV.U32 R37, RZ, RZ, R11 ;  /* 0x000000ffff257224 */ /* 0x000fe400078e000b */
[----:B------:R-:W-:Y:S05]  /*bd20*/  @P0 BRA `(.L_x_159) ;  /* 0xfffffffc00840947 */ /* 0x000fea000383ffff */
[----:B------:R-:W-:Y:S05]  /*bd30*/  BSYNC.RECONVERGENT B1 ;  /* 0x0000000000017941 */ /* 0x000fea0003800200 */
.L_x_158:
[----:B------:R-:W-:-:S05]  /*bd40*/  LOP3.LUT R0, R27, 0x7ff, RZ, 0xc0, !PT ;  /* 0x000007ff1b007812 */ /* 0x000fca00078ec0ff */
[----:B------:R-:W-:-:S05]  /*bd50*/  VIADD R0, R0, 0xfffffc00 ;  /* 0xfffffc0000007836 */ /* 0x000fca0000000000 */
[----:B------:R-:W-:Y:S02]  /*bd60*/  SHF.R.U32.HI R2, RZ, 0x6, R0 ;  /* 0x00000006ff027819 */ /* 0x000fe40000011600 */
[----:B------:R-:W-:Y:S02]  /*bd70*/  ISETP.GE.U32.AND P0, PT, R0, 0x80, PT ;  /* 0x000000800000780c */ /* 0x000fe40003f06070 */
[----:B------:R-:W-:-:S04]  /*bd80*/  IADD3 R2, PT, PT, -R2, 0x13, RZ ;  /* 0x0000001302027810 */ /* 0x000fc80007ffe1ff */
[----:B------:R-:W-:-:S07]  /*bd90*/  SEL R5, R2, 0x12, P0 ;  /* 0x0000001202057807 */ /* 0x000fce0000000000 */
.L_x_157:
[----:B------:R-:W-:Y:S05]  /*bda0*/  BSYNC.RECONVERGENT B0 ;  /* 0x0000000000007941 */ /* 0x000fea0003800200 */
.L_x_156:
[C---:B------:R-:W-:Y:S02]  /*bdb0*/  LOP3.LUT R0, R27.reuse, 0x7ff, RZ, 0xc0, !PT ;  /* 0x000007ff1b007812 */ /* 0x040fe400078ec0ff */
[----:B------:R-:W-:-:S03]  /*bdc0*/  LOP3.LUT P0, R27, R27, 0x3f, RZ, 0xc0, !PT ;  /* 0x0000003f1b1b7812 */ /* 0x000fc6000780c0ff */
[----:B------:R-:W-:-:S05]  /*bdd0*/  VIADD R0, R0, 0xfffffc00 ;  /* 0xfffffc0000007836 */ /* 0x000fca0000000000 */
[----:B------:R-:W-:-:S05]  /*bde0*/  SHF.R.U32.HI R0, RZ, 0x6, R0 ;  /* 0x00000006ff007819 */ /* 0x000fca0000011600 */
[----:B------:R-:W-:-:S04]  /*bdf0*/  IMAD.IADD R0, R0, 0x1, R5 ;  /* 0x0000000100007824 */ /* 0x000fc800078e0205 */
[----:B------:R-:W-:-:S05]  /*be00*/  IMAD.U32 R29, R0, 0x8, R1 ;  /* 0x00000008001d7824 */ /* 0x000fca00078e0001 */
[----:B------:R0:W-:Y:S04]  /*be10*/  STL.64 [R29+-0x78], R36 ;  /* 0xffff88241d007387 */ /* 0x0001e80000100a00 */
[----:B------:R-:W2:Y:S04]  /*be20*/  @P0 LDL.64 R8, [R1+0x8] ;  /* 0x0000080001080983 */ /* 0x000ea80000100a00 */
[----:B------:R-:W3:Y:S04]  /*be30*/  LDL.64 R2, [R1+0x10] ;  /* 0x0000100001027983 */ /* 0x000ee80000100a00 */
[----:B------:R-:W4:Y:S01]  /*be40*/  LDL.64 R4, [R1+0x18] ;  /* 0x0000180001047983 */ /* 0x000f220000100a00 */
[----:B------:R-:W-:Y:S01]  /*be50*/  @P0 LOP3.LUT R0, R27, 0x3f, RZ, 0x3c, !PT ;  /* 0x0000003f1b000812 */ /* 0x000fe200078e3cff */
[----:B------:R-:W-:Y:S01]  /*be60*/  BSSY.RECONVERGENT B0, `(.L_x_160) ;  /* 0x0000034000007945 */ /* 0x000fe20003800200 */
[----:B--2---:R-:W-:-:S02]  /*be70*/  @P0 SHF.R.U64 R12, R8, 0x1, R9 ;  /* 0x00000001080c0819 */ /* 0x004fc40000001209 */
[----:B------:R-:W-:Y:S02]  /*be80*/  @P0 SHF.R.U32.HI R13, RZ, 0x1, R9 ;  /* 0x00000001ff0d0819 */ /* 0x000fe40000011609 */
[-C--:B---3--:R-:W-:Y:S02]  /*be90*/  @P0 SHF.L.U32 R11, R2, R27.reuse, RZ ;  /* 0x0000001b020b0219 */ /* 0x088fe400000006ff */
[----:B------:R-:W-:Y:S02]  /*bea0*/  @P0 SHF.R.U64 R12, R12, R0, R13 ;  /* 0x000000000c0c0219 */ /* 0x000fe4000000120d */
[--C-:B------:R-:W-:Y:S02]  /*beb0*/  @P0 SHF.R.U32.HI R9, RZ, 0x1, R3.reuse ;  /* 0x00000001ff090819 */ /* 0x100fe40000011603 */
[C-C-:B------:R-:W-:Y:S02]  /*bec0*/  @P0 SHF.R.U64 R8, R2.reuse, 0x1, R3.reuse ;  /* 0x0000000102080819 */ /* 0x140fe40000001203 */
[----:B------:R-:W-:-:S02]  /*bed0*/  @P0 SHF.L.U64.HI R10, R2, R27, R3 ;  /* 0x0000001b020a0219 */ /* 0x000fc40000010203 */
[----:B------:R-:W-:Y:S02]  /*bee0*/  @P0 SHF.R.U32.HI R13, RZ, R0, R13 ;  /* 0x00000000ff0d0219 */ /* 0x000fe4000001160d */
[----:B------:R-:W-:Y:S02]  /*bef0*/  @P0 LOP3.LUT R2, R11, R12, RZ, 0xfc, !PT ;  /* 0x0000000c0b020212 */ /* 0x000fe400078efcff */
[----:B----4-:R-:W-:Y:S02]  /*bf00*/  @P0 SHF.L.U32 R14, R4, R27, RZ ;  /* 0x0000001b040e0219 */ /* 0x010fe400000006ff */
[-CC-:B0-----:R-:W-:Y:S02]  /*bf10*/  @P0 SHF.R.U64 R29, R8, R0.reuse, R9.reuse ;  /* 0x00000000081d0219 */ /* 0x181fe40000001209 */
[----:B------:R-:W-:Y:S02]  /*bf20*/  @P0 LOP3.LUT R3, R10, R13, RZ, 0xfc, !PT ;  /* 0x0000000d0a030212 */ /* 0x000fe400078efcff */
[----:B------:R-:W-:Y:S01]  /*bf30*/  @P0 SHF.R.U32.HI R8, RZ, R0, R9 ;  /* 0x00000000ff080219 */ /* 0x000fe20000011609 */
[----:B------:R-:W-:Y:S01]  /*bf40*/  IMAD.SHL.U32 R0, R2, 0x4, RZ ;  /* 0x0000000402007824 */ /* 0x000fe200078e00ff */
[----:B------:R-:W-:-:S02]  /*bf50*/  @P0 SHF.L.U64.HI R27, R4, R27, R5 ;  /* 0x0000001b041b0219 */ /* 0x000fc40000010205 */
[----:B------:R-:W-:Y:S02]  /*bf60*/  @P0 LOP3.LUT R4, R14, R29, RZ, 0xfc, !PT ;  /* 0x0000001d0e040212 */ /* 0x000fe400078efcff */
[----:B------:R-:W-:Y:S02]  /*bf70*/  SHF.L.U64.HI R2, R2, 0x2, R3 ;  /* 0x0000000202027819 */ /* 0x000fe40000010203 */
[----:B------:R-:W-:Y:S02]  /*bf80*/  @P0 LOP3.LUT R5, R27, R8, RZ, 0xfc, !PT ;  /* 0x000000081b050212 */ /* 0x000fe400078efcff */
[----:B------:R-:W-:Y:S02]  /*bf90*/  SHF.L.W.U32.HI R3, R3, 0x2, R4 ;  /* 0x0000000203037819 */ /* 0x000fe40000010e04 */
[----:B------:R-:W-:Y:S02]  /*bfa0*/  IADD3 RZ, P0, PT, RZ, -R0, RZ ;  /* 0x80000000ffff7210 */ /* 0x000fe40007f1e0ff */
[----:B------:R-:W-:-:S02]  /*bfb0*/  LOP3.LUT R9, RZ, R2, RZ, 0x33, !PT ;  /* 0x00000002ff097212 */ /* 0x000fc400078e33ff */
[----:B------:R-:W-:Y:S02]  /*bfc0*/  SHF.L.W.U32.HI R4, R4, 0x2, R5 ;  /* 0x0000000204047819 */ /* 0x000fe40000010e05 */
[----:B------:R-:W-:Y:S02]  /*bfd0*/  LOP3.LUT R10, RZ, R3, RZ, 0x33, !PT ;  /* 0x00000003ff0a7212 */ /* 0x000fe400078e33ff */
[----:B------:R-:W-:Y:S02]  /*bfe0*/  IADD3.X R9, P0, PT, RZ, R9, RZ, P0, !PT ;  /* 0x00000009ff097210 */ /* 0x000fe4000071e4ff */
[----:B------:R-:W-:Y:S02]  /*bff0*/  LOP3.LUT R11, RZ, R4, RZ, 0x33, !PT ;  /* 0x00000004ff0b7212 */ /* 0x000fe400078e33ff */
[----:B------:R-:W-:Y:S02]  /*c000*/  IADD3.X R10, P1, PT, RZ, R10, RZ, P0, !PT ;  /* 0x0000000aff0a7210 */ /* 0x000fe4000073e4ff */
[----:B------:R-:W-:-:S03]  /*c010*/  ISETP.GT.U32.AND P2, PT, R3, -0x1, PT ;  /* 0xffffffff0300780c */ /* 0x000fc60003f44070 */
[----:B------:R-:W-:Y:S01]  /*c020*/  IMAD.X R11, RZ, RZ, R11, P1 ;  /* 0x000000ffff0b7224 */ /* 0x000fe200008e060b */
[----:B------:R-:W-:-:S04]  /*c030*/  ISETP.GT.AND.EX P0, PT, R4, -0x1, PT, P2 ;  /* 0xffffffff0400780c */ /* 0x000fc80003f04320 */
[----:B------:R-:W-:Y:S02]  /*c040*/  SEL R8, R4, R11, P0 ;  /* 0x0000000b04087207 */ /* 0x000fe40000000000 */
[----:B------:R-:W-:Y:S02]  /*c050*/  SEL R3, R3, R10, P0 ;  /* 0x0000000a03037207 */ /* 0x000fe40000000000 */
[----:B------:R-:W-:Y:S02]  /*c060*/  ISETP.NE.U32.AND P1, PT, R8, RZ, PT ;  /* 0x000000ff0800720c */ /* 0x000fe40003f25070 */
[----:B------:R-:W-:Y:S02]  /*c070*/  SEL R9, R2, R9, P0 ;  /* 0x0000000902097207 */ /* 0x000fe40000000000 */
[----:B------:R-:W-:Y:S01]  /*c080*/  SEL R12, R3, R8, !P1 ;  /* 0x00000008030c7207 */ /* 0x000fe20004800000 */
[----:B------:R-:W-:-:S03]  /*c090*/  @!P0 IMAD.MOV R0, RZ, RZ, -R0 ;  /* 0x000000ffff008224 */ /* 0x000fc600078e0a00 */
[----:B------:R-:W0:Y:S02]  /*c0a0*/  FLO.U32 R10, R12 ;  /* 0x0000000c000a7300 */ /* 0x000e2400000e0000 */
[C---:B0-----:R-:W-:Y:S02]  /*c0b0*/  IADD3 R11, PT, PT, -R10.reuse, 0x1f, RZ ;  /* 0x0000001f0a0b7810 */ /* 0x041fe40007ffe1ff */
[----:B------:R-:W-:-:S03]  /*c0c0*/  IADD3 R10, PT, PT, -R10, 0x3f, RZ ;  /* 0x0000003f0a0a7810 */ /* 0x000fc60007ffe1ff */
[----:B------:R-:W-:-:S05]  /*c0d0*/  @P1 IMAD.MOV R10, RZ, RZ, R11 ;  /* 0x000000ffff0a1224 */ /* 0x000fca00078e020b */
[----:B------:R-:W-:-:S13]  /*c0e0*/  ISETP.NE.AND P1, PT, R10, RZ, PT ;  /* 0x000000ff0a00720c */ /* 0x000fda0003f25270 */
[----:B------:R-:W-:Y:S05]  /*c0f0*/  @!P1 BRA `(.L_x_161) ;  /* 0x0000000000289947 */ /* 0x000fea0003800000 */
[----:B------:R-:W-:Y:S02]  /*c100*/  LOP3.LUT R2, R10, 0x3f, RZ, 0xc0, !PT ;  /* 0x0000003f0a027812 */ /* 0x000fe400078ec0ff */
[--C-:B------:R-:W-:Y:S02]  /*c110*/  SHF.R.U64 R0, R0, 0x1, R9.reuse ;  /* 0x0000000100007819 */ /* 0x100fe40000001209 */
[CC--:B------:R-:W-:Y:S02]  /*c120*/  SHF.L.U64.HI R8, R3.reuse, R2.reuse, R8 ;  /* 0x0000000203087219 */ /* 0x0c0fe40000010208 */
[----:B------:R-:W-:Y:S02]  /*c130*/  SHF.L.U32 R3, R3, R2, RZ ;  /* 0x0000000203037219 */ /* 0x000fe400000006ff */
[----:B------:R-:W-:Y:S02]  /*c140*/  SHF.R.U32.HI R9, RZ, 0x1, R9 ;  /* 0x00000001ff097819 */ /* 0x000fe40000011609 */
[----:B------:R-:W-:-:S04]  /*c150*/  LOP3.LUT R2, R10, 0x3f, RZ, 0xc, !PT ;  /* 0x0000003f0a027812 */ /* 0x000fc800078e0cff */
[-CC-:B------:R-:W-:Y:S02]  /*c160*/  SHF.R.U64 R0, R0, R2.reuse, R9.reuse ;  /* 0x0000000200007219 */ /* 0x180fe40000001209 */
[----:B------:R-:W-:Y:S02]  /*c170*/  SHF.R.U32.HI R9, RZ, R2, R9 ;  /* 0x00000002ff097219 */ /* 0x000fe40000011609 */
[----:B------:R-:W-:Y:S02]  /*c180*/  LOP3.LUT R3, R3, R0, RZ, 0xfc, !PT ;  /* 0x0000000003037212 */ /* 0x000fe400078efcff */
[----:B------:R-:W-:-:S07]  /*c190*/  LOP3.LUT R8, R8, R9, RZ, 0xfc, !PT ;  /* 0x0000000908087212 */ /* 0x000fce00078efcff */
.L_x_161:
[----:B------:R-:W-:Y:S05]  /*c1a0*/  BSYNC.RECONVERGENT B0 ;  /* 0x0000000000007941 */ /* 0x000fea0003800200 */
.L_x_160:
[----:B------:R-:W-:Y:S01]  /*c1b0*/  IMAD.WIDE.U32 R12, R3, 0x2168c235, RZ ;  /* 0x2168c235030c7825 */ /* 0x000fe200078e00ff */
[----:B------:R-:W-:-:S03]  /*c1c0*/  SHF.R.U32.HI R5, RZ, 0x1e, R5 ;  /* 0x0000001eff057819 */ /* 0x000fc60000011605 */
[----:B------:R-:W-:Y:S01]  /*c1d0*/  IMAD.MOV.U32 R32, RZ, RZ, R13 ;  /* 0x000000ffff207224 */ /* 0x000fe200078e000d */
[----:B------:R-:W-:Y:S01]  /*c1e0*/  IADD3 RZ, P1, PT, R12, R12, RZ ;  /* 0x0000000c0cff7210 */ /* 0x000fe20007f3e0ff */
[----:B------:R-:W-:Y:S01]  /*c1f0*/  IMAD.MOV.U32 R33, RZ, RZ, RZ ;  /* 0x000000ffff217224 */ /* 0x000fe200078e00ff */
[----:B------:R-:W-:Y:S01]  /*c200*/  LEA.HI R4, R4, R5, RZ, 0x1 ;  /* 0x0000000504047211 */ /* 0x000fe200078f08ff */
[----:B------:R-:W-:-:S04]  /*c210*/  IMAD.HI.U32 R0, R8, -0x36f0255e, RZ ;  /* 0xc90fdaa208007827 */ /* 0x000fc800078e00ff */
[----:B------:R-:W-:-:S04]  /*c220*/  IMAD.WIDE.U32 R2, R3, -0x36f0255e, R32 ;  /* 0xc90fdaa203027825 */ /* 0x000fc800078e0020 */
[C---:B------:R-:W-:Y:S02]  /*c230*/  IMAD R9, R8.reuse, -0x36f0255e, RZ ;  /* 0xc90fdaa208097824 */ /* 0x040fe400078e02ff */
[----:B------:R-:W-:-:S04]  /*c240*/  IMAD.WIDE.U32 R2, P2, R8, 0x2168c235, R2 ;  /* 0x2168c23508027825 */ /* 0x000fc80007840002 */
[----:B------:R-:W-:Y:S01]  /*c250*/  IMAD.X R0, RZ, RZ, R0, P2 ;  /* 0x000000ffff007224 */ /* 0x000fe200010e0600 */
[----:B------:R-:W-:Y:S02]  /*c260*/  IADD3 R9, P2, PT, R9, R3, RZ ;  /* 0x0000000309097210 */ /* 0x000fe40007f5e0ff */
[----:B------:R-:W-:Y:S02]  /*c270*/  IADD3.X RZ, P1, PT, R2, R2, RZ, P1, !PT ;  /* 0x0000000202ff7210 */ /* 0x000fe40000f3e4ff */
[C---:B------:R-:W-:Y:S01]  /*c280*/  ISETP.GT.U32.AND P3, PT, R9.reuse, RZ, PT ;  /* 0x000000ff0900720c */ /* 0x040fe20003f64070 */
[----:B------:R-:W-:Y:S01]  /*c290*/  IMAD.X R3, RZ, RZ, R0, P2 ;  /* 0x000000ffff037224 */ /* 0x000fe200010e0600 */
[----:B------:R-:W-:-:S04]  /*c2a0*/  IADD3.X R0, P2, PT, R9, R9, RZ, P1, !PT ;  /* 0x0000000909007210 */ /* 0x000fc80000f5e4ff */
[C---:B------:R-:W-:Y:S01]  /*c2b0*/  ISETP.GT.AND.EX P1, PT, R3.reuse, RZ, PT, P3 ;  /* 0x000000ff0300720c */ /* 0x040fe20003f24330 */
[----:B------:R-:W-:-:S03]  /*c2c0*/  IMAD.X R2, R3, 0x1, R3, P2 ;  /* 0x0000000103027824 */ /* 0x000fc600010e0603 */
[----:B------:R-:W-:Y:S02]  /*c2d0*/  SEL R0, R0, R9, P1 ;  /* 0x0000000900007207 */ /* 0x000fe40000800000 */
[----:B------:R-:W-:Y:S02]  /*c2e0*/  SEL R2, R2, R3, P1 ;  /* 0x0000000302027207 */ /* 0x000fe40000800000 */
[----:B------:R-:W-:-:S05]  /*c2f0*/  IADD3 R3, P2, PT, R0, 0x1, RZ ;  /* 0x0000000100037810 */ /* 0x000fca0007f5e0ff */
[----:B------:R-:W-:-:S05]  /*c300*/  IMAD.X R0, RZ, RZ, R2, P2 ;  /* 0x000000ffff007224 */ /* 0x000fca00010e0602 */
[----:B------:R-:W-:-:S04]  /*c310*/  SHF.R.U64 R3, R3, 0xa, R0 ;  /* 0x0000000a03037819 */ /* 0x000fc80000001200 */
[----:B------:R-:W-:Y:S02]  /*c320*/  IADD3 R9, P2, PT, R3, 0x1, RZ ;  /* 0x0000000103097810 */ /* 0x000fe40007f5e0ff */
[----:B------:R-:W-:Y:S02]  /*c330*/  SEL R3, RZ, 0xffffffff, !P1 ;  /* 0xffffffffff037807 */ /* 0x000fe40004800000 */
[----:B------:R-:W-:Y:S02]  /*c340*/  LEA.HI.X R0, R0, RZ, RZ, 0x16, P2 ;  /* 0x000000ff00007211 */ /* 0x000fe400010fb4ff */
[----:B------:R-:W-:Y:S01]  /*c350*/  LOP3.LUT P1, R15, R15, 0x80000000, RZ, 0xc0, !PT ;  /* 0x800000000f0f7812 */ /* 0x000fe2000782c0ff */
[----:B------:R-:W-:Y:S01]  /*c360*/  IMAD.IADD R3, R3, 0x1, -R10 ;  /* 0x0000000103037824 */ /* 0x000fe200078e0a0a */
[--C-:B------:R-:W-:Y:S02]  /*c370*/  SHF.R.U64 R9, R9, 0x1, R0.reuse ;  /* 0x0000000109097819 */ /* 0x100fe40000001200 */
[----:B------:R-:W-:Y:S01]  /*c380*/  SHF.R.U32.HI R0, RZ, 0x1, R0 ;  /* 0x00000001ff007819 */ /* 0x000fe20000011600 */
[----:B------:R-:W-:Y:S01]  /*c390*/  IMAD.SHL.U32 R3, R3, 0x100000, RZ ;  /* 0x0010000003037824 */ /* 0x000fe200078e00ff */
[----:B------:R-:W-:-:S02]  /*c3a0*/  IADD3 R8, P2, P3, RZ, RZ, R9 ;  /* 0x000000ffff087210 */ /* 0x000fc40007b5e009 */
[----:B------:R-:W-:Y:S02]  /*c3b0*/  @!P0 LOP3.LUT R15, R15, 0x80000000, RZ, 0x3c, !PT ;  /* 0x800000000f0f8812 */ /* 0x000fe400078e3cff */
[----:B------:R-:W-:-:S03]  /*c3c0*/  IADD3.X R0, PT, PT, R3, 0x3fe00000, R0, P2, P3 ;  /* 0x3fe0000003007810 */ /* 0x000fc600017e6400 */
[----:B------:R-:W-:Y:S01]  /*c3d0*/  @P1 IMAD.MOV R4, RZ, RZ, -R4 ;  /* 0x000000ffff041224 */ /* 0x000fe200078e0a04 */
[----:B------:R-:W-:-:S07]  /*c3e0*/  LOP3.LUT R15, R0, R15, RZ, 0xfc, !PT ;  /* 0x0000000f000f7212 */ /* 0x000fce00078efcff */
.L_x_155:
[----:B------:R-:W-:Y:S02]  /*c3f0*/  IMAD.MOV.U32 R29, RZ, RZ, 0x0 ;  /* 0x00000000ff1d7424 */ /* 0x000fe400078e00ff */
[----:B------:R-:W-:Y:S02]  /*c400*/  IMAD.MOV.U32 R9, RZ, RZ, R15 ;  /* 0x000000ffff097224 */ /* 0x000fe400078e000f */
[----:B------:R-:W-:Y:S05]  /*c410*/  RET.REL.NODEC R28 `(gauss) ;  /* 0xffffff381cf87950 */ /* 0x000fea0003c3ffff */
.L_x_162:
[----:B------:R-:W-:-:S00]  /*c420*/  BRA `(.L_x_162) ;  /* 0xfffffffc00fc7947 */ /* 0x000fc0000383ffff */
[----:B------:R-:W-:-:S00]  /*c430*/  NOP ;  /* 0x0000000000007918 */ /* 0x000fc00000000000 */
        /* <DEDUP_REMOVED lines=12> */
.L_x_166:


//--------------------- .nv.global.init           --------------------------
	.section	.nv.global.init,"aw",@progbits
	.align	16
.nv.global.init:
	.type		__cudart_sin_cos_coeffs,@object
	.size		__cudart_sin_cos_coeffs,(__cudart_i2opi_d - __cudart_sin_cos_coeffs)
__cudart_sin_cos_coeffs:
        /*0000*/ 	.byte	0x46, 0xd2, 0xb0, 0x2c, 0xf1, 0xe5, 0x5a, 0xbe, 0x92, 0xe3, 0xac, 0x69, 0xe3, 0x1d, 0xc7, 0x3e
        /*0010*/ 	.byte	0xa1, 0x62, 0xdb, 0x19, 0xa0, 0x01, 0x2a, 0xbf, 0x18, 0x08, 0x11, 0x11, 0x11, 0x11, 0x81, 0x3f
        /*0020*/ 	.byte	0x54, 0x55, 0x55, 0x55, 0x55, 0x55, 0xc5, 0xbf, 0x00, 0x00, 0x00, 0x00, 0x00, 0x00, 0x00, 0x00
        /*0030*/ 	.byte	0x00, 0x00, 0x00, 0x00, 0x00, 0x00, 0x00, 0x00, 0x64, 0x81, 0xfd, 0x20, 0x83, 0xff, 0xa8, 0xbd
        /*0040*/ 	.byte	0x28, 0x85, 0xef, 0xc1, 0xa7, 0xee, 0x21, 0x3e, 0xd9, 0xe6, 0x06, 0x8e, 0x4f, 0x7e, 0x92, 0xbe
        /*0050*/ 	.byte	0xe9, 0xbc, 0xdd, 0x19, 0xa0, 0x01, 0xfa, 0x3e, 0x47, 0x5d, 0xc1, 0x16, 0x6c, 0xc1, 0x56, 0xbf
        /*0060*/ 	.byte	0x51, 0x55, 0x55, 0x55, 0x55, 0x55, 0xa5, 0x3f, 0x00, 0x00, 0x00, 0x00, 0x00, 0x00, 0xe0, 0xbf
        /*0070*/ 	.byte	0x00, 0x00, 0x00, 0x00, 0x00, 0x00, 0xf0, 0x3f, 0x00, 0x00, 0x00, 0x00, 0x00, 0x00, 0x00, 0x00
	.type		__cudart_i2opi_d,@object
	.size		__cudart_i2opi_d,(.L_0 - __cudart_i2opi_d)
__cudart_i2opi_d:
        /* <DEDUP_REMOVED lines=9> */
.L_0:


//--------------------- .nv.shared.reserved.0     --------------------------
	.section	.nv.shared.reserved.0,"aw",@nobits
	.weak		__nv_reservedSMEM_offset_0_alias
	.size		__nv_reservedSMEM_offset_0_alias, 0, 64
	.other		__nv_reservedSMEM_offset_0_alias,@"STO_CUDA_RESERVED_SHARED STV_DEFAULT"
__nv_reservedSMEM_offset_0_alias:
	.zero		0
	.zero		64


//--------------------- .nv.constant0.gauss       --------------------------
	.section	.nv.constant0.gauss,"a",@progbits
	.sectionflags	@""
	.align	4
.nv.constant0.gauss:
	.zero		960


//--------------------- SYMBOLS --------------------------

	.type		.nv.reservedSmem.offset0,@object
	.size		.nv.reservedSmem.offset0,0x4
